//
// Generated by NVIDIA NVVM Compiler
//
// Compiler Build ID: CL-36424714
// Cuda compilation tools, release 13.0, V13.0.88
// Based on NVVM 20.0.0
//

.version 9.0
.target sm_100
.address_size 64

	// .globl	_Z10mlp_kernelILi16ELi16ELi16EEviiiiP13__nv_bfloat16iS1_iS1_iS1_iPfi
// _ZZ10mlp_kernelILi16ELi16ELi16EEviiiiP13__nv_bfloat16iS1_iS1_iS1_iPfiE4smem has been demoted

.visible .entry _Z10mlp_kernelILi16ELi16ELi16EEviiiiP13__nv_bfloat16iS1_iS1_iS1_iPfi(
	.param .u32 _Z10mlp_kernelILi16ELi16ELi16EEviiiiP13__nv_bfloat16iS1_iS1_iS1_iPfi_param_0,
	.param .u32 _Z10mlp_kernelILi16ELi16ELi16EEviiiiP13__nv_bfloat16iS1_iS1_iS1_iPfi_param_1,
	.param .u32 _Z10mlp_kernelILi16ELi16ELi16EEviiiiP13__nv_bfloat16iS1_iS1_iS1_iPfi_param_2,
	.param .u32 _Z10mlp_kernelILi16ELi16ELi16EEviiiiP13__nv_bfloat16iS1_iS1_iS1_iPfi_param_3,
	.param .u64 .ptr .align 1 _Z10mlp_kernelILi16ELi16ELi16EEviiiiP13__nv_bfloat16iS1_iS1_iS1_iPfi_param_4,
	.param .u32 _Z10mlp_kernelILi16ELi16ELi16EEviiiiP13__nv_bfloat16iS1_iS1_iS1_iPfi_param_5,
	.param .u64 .ptr .align 1 _Z10mlp_kernelILi16ELi16ELi16EEviiiiP13__nv_bfloat16iS1_iS1_iS1_iPfi_param_6,
	.param .u32 _Z10mlp_kernelILi16ELi16ELi16EEviiiiP13__nv_bfloat16iS1_iS1_iS1_iPfi_param_7,
	.param .u64 .ptr .align 1 _Z10mlp_kernelILi16ELi16ELi16EEviiiiP13__nv_bfloat16iS1_iS1_iS1_iPfi_param_8,
	.param .u32 _Z10mlp_kernelILi16ELi16ELi16EEviiiiP13__nv_bfloat16iS1_iS1_iS1_iPfi_param_9,
	.param .u64 .ptr .align 1 _Z10mlp_kernelILi16ELi16ELi16EEviiiiP13__nv_bfloat16iS1_iS1_iS1_iPfi_param_10,
	.param .u32 _Z10mlp_kernelILi16ELi16ELi16EEviiiiP13__nv_bfloat16iS1_iS1_iS1_iPfi_param_11,
	.param .u64 .ptr .align 1 _Z10mlp_kernelILi16ELi16ELi16EEviiiiP13__nv_bfloat16iS1_iS1_iS1_iPfi_param_12,
	.param .u32 _Z10mlp_kernelILi16ELi16ELi16EEviiiiP13__nv_bfloat16iS1_iS1_iS1_iPfi_param_13
)
{
	.local .align 16 .b8 	__local_depot0[512];
	.reg .b64 	%SP;
	.reg .b64 	%SPL;
	.reg .pred 	%p<21>;
	.reg .b16 	%rs<3>;
	.reg .b32 	%r<143>;
	.reg .b32 	%f<193>;
	.reg .b64 	%rd<47>;
	// demoted variable
	.shared .align 4 .b8 _ZZ10mlp_kernelILi16ELi16ELi16EEviiiiP13__nv_bfloat16iS1_iS1_iS1_iPfiE4smem[8192];
	mov.u64 	%SPL, __local_depot0;
	cvta.local.u64 	%SP, %SPL;
	ld.param.u32 	%r24, [_Z10mlp_kernelILi16ELi16ELi16EEviiiiP13__nv_bfloat16iS1_iS1_iS1_iPfi_param_0];
	ld.param.u32 	%r25, [_Z10mlp_kernelILi16ELi16ELi16EEviiiiP13__nv_bfloat16iS1_iS1_iS1_iPfi_param_1];
	ld.param.u32 	%r26, [_Z10mlp_kernelILi16ELi16ELi16EEviiiiP13__nv_bfloat16iS1_iS1_iS1_iPfi_param_2];
	ld.param.u32 	%r27, [_Z10mlp_kernelILi16ELi16ELi16EEviiiiP13__nv_bfloat16iS1_iS1_iS1_iPfi_param_3];
	ld.param.u64 	%rd13, [_Z10mlp_kernelILi16ELi16ELi16EEviiiiP13__nv_bfloat16iS1_iS1_iS1_iPfi_param_4];
	ld.param.u32 	%r28, [_Z10mlp_kernelILi16ELi16ELi16EEviiiiP13__nv_bfloat16iS1_iS1_iS1_iPfi_param_5];
	ld.param.u64 	%rd14, [_Z10mlp_kernelILi16ELi16ELi16EEviiiiP13__nv_bfloat16iS1_iS1_iS1_iPfi_param_6];
	ld.param.u32 	%r29, [_Z10mlp_kernelILi16ELi16ELi16EEviiiiP13__nv_bfloat16iS1_iS1_iS1_iPfi_param_7];
	ld.param.u32 	%r30, [_Z10mlp_kernelILi16ELi16ELi16EEviiiiP13__nv_bfloat16iS1_iS1_iS1_iPfi_param_9];
	ld.param.u32 	%r32, [_Z10mlp_kernelILi16ELi16ELi16EEviiiiP13__nv_bfloat16iS1_iS1_iS1_iPfi_param_13];
	mov.u32 	%r1, %tid.x;
	setp.gt.u32 	%p1, %r1, 31;
	@%p1 bra 	$L__BB0_26;
	mov.u32 	%r33, %ctaid.x;
	shl.b32 	%r2, %r33, 4;
	setp.ge.s32 	%p2, %r2, %r24;
	@%p2 bra 	$L__BB0_26;
	setp.lt.s32 	%p3, %r26, 1;
	@%p3 bra 	$L__BB0_13;
	mul.lo.s32 	%r35, %r28, %r2;
	cvt.s64.s32 	%rd1, %r35;
	add.s32 	%r36, %r25, -1;
	shr.u32 	%r37, %r36, 4;
	add.s32 	%r38, %r37, 1;
	and.b32  	%r3, %r38, 3;
	mov.b32 	%r135, 0;
$L__BB0_4:
	setp.lt.s32 	%p4, %r25, 1;
	mov.f32 	%f169, 0f00000000;
	mov.f32 	%f170, %f169;
	mov.f32 	%f171, %f169;
	mov.f32 	%f172, %f169;
	mov.f32 	%f173, %f169;
	mov.f32 	%f174, %f169;
	mov.f32 	%f175, %f169;
	mov.f32 	%f176, %f169;
	@%p4 bra 	$L__BB0_12;
	setp.lt.u32 	%p5, %r25, 49;
	mul.lo.s32 	%r40, %r135, %r29;
	cvt.s64.s32 	%rd2, %r40;
	mov.b32 	%r137, 0;
	mov.f32 	%f169, 0f00000000;
	@%p5 bra 	$L__BB0_8;
	mov.b32 	%r137, 0;
	mov.f32 	%f169, 0f00000000;
	mov.f32 	%f170, %f169;
	mov.f32 	%f171, %f169;
	mov.f32 	%f172, %f169;
	mov.f32 	%f173, %f169;
	mov.f32 	%f174, %f169;
	mov.f32 	%f175, %f169;
	mov.f32 	%f176, %f169;
	mov.u32 	%r138, %r137;
$L__BB0_7:
	cvt.u64.u32 	%rd18, %r137;
	add.s64 	%rd19, %rd18, %rd1;
	shl.b64 	%rd20, %rd19, 1;
	add.s64 	%rd21, %rd13, %rd20;
	wmma.load.a.sync.aligned.row.m16n16k16.bf16 	{%r42, %r43, %r44, %r45}, [%rd21], %r28;
	add.s64 	%rd22, %rd18, %rd2;
	shl.b64 	%rd23, %rd22, 1;
	add.s64 	%rd24, %rd14, %rd23;
	wmma.load.b.sync.aligned.col.m16n16k16.bf16 	{%r46, %r47, %r48, %r49}, [%rd24], %r29;
	wmma.mma.sync.aligned.row.col.m16n16k16.f32.bf16.bf16.f32 {%f109, %f110, %f111, %f112, %f113, %f114, %f115, %f116}, {%r42, %r43, %r44, %r45}, {%r46, %r47, %r48, %r49}, {%f176, %f175, %f174, %f173, %f172, %f171, %f170, %f169};
	wmma.load.a.sync.aligned.row.m16n16k16.bf16 	{%r50, %r51, %r52, %r53}, [%rd21+32], %r28;
	wmma.load.b.sync.aligned.col.m16n16k16.bf16 	{%r54, %r55, %r56, %r57}, [%rd24+32], %r29;
	wmma.mma.sync.aligned.row.col.m16n16k16.f32.bf16.bf16.f32 {%f117, %f118, %f119, %f120, %f121, %f122, %f123, %f124}, {%r50, %r51, %r52, %r53}, {%r54, %r55, %r56, %r57}, {%f109, %f110, %f111, %f112, %f113, %f114, %f115, %f116};
	wmma.load.a.sync.aligned.row.m16n16k16.bf16 	{%r58, %r59, %r60, %r61}, [%rd21+64], %r28;
	wmma.load.b.sync.aligned.col.m16n16k16.bf16 	{%r62, %r63, %r64, %r65}, [%rd24+64], %r29;
	wmma.mma.sync.aligned.row.col.m16n16k16.f32.bf16.bf16.f32 {%f125, %f126, %f127, %f128, %f129, %f130, %f131, %f132}, {%r58, %r59, %r60, %r61}, {%r62, %r63, %r64, %r65}, {%f117, %f118, %f119, %f120, %f121, %f122, %f123, %f124};
	wmma.load.a.sync.aligned.row.m16n16k16.bf16 	{%r66, %r67, %r68, %r69}, [%rd21+96], %r28;
	wmma.load.b.sync.aligned.col.m16n16k16.bf16 	{%r70, %r71, %r72, %r73}, [%rd24+96], %r29;
	wmma.mma.sync.aligned.row.col.m16n16k16.f32.bf16.bf16.f32 {%f176, %f175, %f174, %f173, %f172, %f171, %f170, %f169}, {%r66, %r67, %r68, %r69}, {%r70, %r71, %r72, %r73}, {%f125, %f126, %f127, %f128, %f129, %f130, %f131, %f132};
	add.s32 	%r137, %r137, 64;
	add.s32 	%r138, %r138, 4;
	add.s32 	%r74, %r25, -1;
	shr.u32 	%r75, %r74, 4;
	add.s32 	%r76, %r75, 1;
	and.b32  	%r77, %r76, 536870908;
	setp.eq.s32 	%p6, %r138, %r77;
	@%p6 bra 	$L__BB0_8;
	bra.uni 	$L__BB0_7;
$L__BB0_8:
	setp.eq.s32 	%p7, %r3, 0;
	@%p7 bra 	$L__BB0_12;
	setp.eq.s32 	%p8, %r3, 1;
	cvt.u64.u32 	%rd25, %r137;
	add.s64 	%rd26, %rd25, %rd1;
	shl.b64 	%rd27, %rd26, 1;
	add.s64 	%rd3, %rd13, %rd27;
	wmma.load.a.sync.aligned.row.m16n16k16.bf16 	{%r78, %r79, %r80, %r81}, [%rd3], %r28;
	add.s64 	%rd28, %rd25, %rd2;
	shl.b64 	%rd29, %rd28, 1;
	add.s64 	%rd4, %rd14, %rd29;
	wmma.load.b.sync.aligned.col.m16n16k16.bf16 	{%r82, %r83, %r84, %r85}, [%rd4], %r29;
	wmma.mma.sync.aligned.row.col.m16n16k16.f32.bf16.bf16.f32 {%f176, %f175, %f174, %f173, %f172, %f171, %f170, %f169}, {%r78, %r79, %r80, %r81}, {%r82, %r83, %r84, %r85}, {%f176, %f175, %f174, %f173, %f172, %f171, %f170, %f169};
	@%p8 bra 	$L__BB0_12;
	setp.eq.s32 	%p9, %r3, 2;
	wmma.load.a.sync.aligned.row.m16n16k16.bf16 	{%r86, %r87, %r88, %r89}, [%rd3+32], %r28;
	wmma.load.b.sync.aligned.col.m16n16k16.bf16 	{%r90, %r91, %r92, %r93}, [%rd4+32], %r29;
	wmma.mma.sync.aligned.row.col.m16n16k16.f32.bf16.bf16.f32 {%f176, %f175, %f174, %f173, %f172, %f171, %f170, %f169}, {%r86, %r87, %r88, %r89}, {%r90, %r91, %r92, %r93}, {%f176, %f175, %f174, %f173, %f172, %f171, %f170, %f169};
	@%p9 bra 	$L__BB0_12;
	wmma.load.a.sync.aligned.row.m16n16k16.bf16 	{%r94, %r95, %r96, %r97}, [%rd3+64], %r28;
	wmma.load.b.sync.aligned.col.m16n16k16.bf16 	{%r98, %r99, %r100, %r101}, [%rd4+64], %r29;
	wmma.mma.sync.aligned.row.col.m16n16k16.f32.bf16.bf16.f32 {%f176, %f175, %f174, %f173, %f172, %f171, %f170, %f169}, {%r94, %r95, %r96, %r97}, {%r98, %r99, %r100, %r101}, {%f176, %f175, %f174, %f173, %f172, %f171, %f170, %f169};
$L__BB0_12:
	max.f32 	%f133, %f176, 0f00000000;
	max.f32 	%f134, %f175, 0f00000000;
	max.f32 	%f135, %f174, 0f00000000;
	max.f32 	%f136, %f173, 0f00000000;
	max.f32 	%f137, %f172, 0f00000000;
	max.f32 	%f138, %f171, 0f00000000;
	max.f32 	%f139, %f170, 0f00000000;
	max.f32 	%f140, %f169, 0f00000000;
	shl.b32 	%r102, %r135, 2;
	mov.u32 	%r103, _ZZ10mlp_kernelILi16ELi16ELi16EEviiiiP13__nv_bfloat16iS1_iS1_iS1_iPfiE4smem;
	add.s32 	%r104, %r103, %r102;
	mov.b32 	%r105, 128;
	wmma.store.d.sync.aligned.row.m16n16k16.shared.f32 	[%r104], {%f133, %f134, %f135, %f136, %f137, %f138, %f139, %f140}, %r105;
	add.s32 	%r135, %r135, 16;
	setp.lt.s32 	%p10, %r135, %r26;
	@%p10 bra 	$L__BB0_4;
$L__BB0_13:
	bar.sync 	0;
	shl.b32 	%r11, %r26, 4;
	setp.ge.s32 	%p11, %r1, %r11;
	@%p11 bra 	$L__BB0_18;
	ld.param.u64 	%rd44, [_Z10mlp_kernelILi16ELi16ELi16EEviiiiP13__nv_bfloat16iS1_iS1_iS1_iPfi_param_10];
	mov.u32 	%r12, %ntid.x;
	cvta.to.global.u64 	%rd5, %rd44;
	mov.u32 	%r139, %r1;
$L__BB0_15:
	setp.lt.s32 	%p12, %r26, 0;
	div.s32 	%r15, %r139, %r26;
	add.s32 	%r16, %r15, %r2;
	setp.ge.s32 	%p13, %r16, %r24;
	or.pred  	%p14, %p12, %p13;
	@%p14 bra 	$L__BB0_17;
	ld.param.u32 	%r134, [_Z10mlp_kernelILi16ELi16ELi16EEviiiiP13__nv_bfloat16iS1_iS1_iS1_iPfi_param_11];
	rem.s32 	%r106, %r139, %r26;
	shl.b32 	%r107, %r15, 9;
	mov.u32 	%r108, _ZZ10mlp_kernelILi16ELi16ELi16EEviiiiP13__nv_bfloat16iS1_iS1_iS1_iPfiE4smem;
	add.s32 	%r109, %r108, %r107;
	shl.b32 	%r110, %r106, 2;
	add.s32 	%r111, %r109, %r110;
	ld.shared.f32 	%f141, [%r111];
	// begin inline asm
	{  cvt.rn.bf16.f32 %rs1, %f141;}

	// end inline asm
	mad.lo.s32 	%r112, %r16, %r134, %r106;
	mul.wide.s32 	%rd30, %r112, 2;
	add.s64 	%rd31, %rd5, %rd30;
	st.global.u16 	[%rd31], %rs1;
$L__BB0_17:
	add.s32 	%r139, %r139, %r12;
	setp.lt.s32 	%p15, %r139, %r11;
	@%p15 bra 	$L__BB0_15;
$L__BB0_18:
	setp.lt.s32 	%p16, %r27, 1;
	@%p16 bra 	$L__BB0_26;
	ld.param.u64 	%rd45, [_Z10mlp_kernelILi16ELi16ELi16EEviiiiP13__nv_bfloat16iS1_iS1_iS1_iPfi_param_12];
	mov.u32 	%r13, %ntid.x;
	mul.lo.s32 	%r114, %r32, %r2;
	cvt.s64.s32 	%rd6, %r114;
	mul.wide.u32 	%rd32, %r1, 2;
	add.u64 	%rd34, %SPL, 0;
	add.s64 	%rd7, %rd34, %rd32;
	mul.wide.u32 	%rd8, %r13, 2;
	cvta.to.global.u64 	%rd9, %rd45;
	mov.b32 	%r140, 0;
$L__BB0_20:
	setp.lt.s32 	%p17, %r26, 1;
	mov.f32 	%f185, 0f00000000;
	mov.f32 	%f186, %f185;
	mov.f32 	%f187, %f185;
	mov.f32 	%f188, %f185;
	mov.f32 	%f189, %f185;
	mov.f32 	%f190, %f185;
	mov.f32 	%f191, %f185;
	mov.f32 	%f192, %f185;
	@%p17 bra 	$L__BB0_25;
	mul.lo.s32 	%r116, %r140, %r30;
	cvt.s64.s32 	%rd10, %r116;
	mov.b32 	%r141, 0;
	mov.f32 	%f185, 0f00000000;
$L__BB0_22:
	mov.u64 	%rd46, %rd7;
	mov.u32 	%r142, %r1;
$L__BB0_23:
	and.b32  	%r117, %r142, 15;
	shl.b32 	%r118, %r142, 5;
	and.b32  	%r119, %r118, -512;
	mov.u32 	%r120, _ZZ10mlp_kernelILi16ELi16ELi16EEviiiiP13__nv_bfloat16iS1_iS1_iS1_iPfiE4smem;
	add.s32 	%r121, %r120, %r119;
	add.s32 	%r122, %r117, %r141;
	shl.b32 	%r123, %r122, 2;
	add.s32 	%r124, %r121, %r123;
	ld.shared.f32 	%f144, [%r124];
	// begin inline asm
	{  cvt.rn.bf16.f32 %rs2, %f144;}

	// end inline asm
	st.local.u16 	[%rd46], %rs2;
	add.s32 	%r142, %r142, %r13;
	add.s64 	%rd46, %rd46, %rd8;
	setp.lt.u32 	%p18, %r142, 256;
	@%p18 bra 	$L__BB0_23;
	ld.param.u64 	%rd43, [_Z10mlp_kernelILi16ELi16ELi16EEviiiiP13__nv_bfloat16iS1_iS1_iS1_iPfi_param_8];
	mov.b32 	%r125, 16;
	wmma.load.a.sync.aligned.row.m16n16k16.bf16 	{%r126, %r127, %r128, %r129}, [%SP], %r125;
	cvt.u64.u32 	%rd35, %r141;
	add.s64 	%rd36, %rd35, %rd10;
	shl.b64 	%rd37, %rd36, 1;
	add.s64 	%rd38, %rd43, %rd37;
	wmma.load.b.sync.aligned.col.m16n16k16.bf16 	{%r130, %r131, %r132, %r133}, [%rd38], %r30;
	wmma.mma.sync.aligned.row.col.m16n16k16.f32.bf16.bf16.f32 {%f192, %f191, %f190, %f189, %f188, %f187, %f186, %f185}, {%r126, %r127, %r128, %r129}, {%r130, %r131, %r132, %r133}, {%f192, %f191, %f190, %f189, %f188, %f187, %f186, %f185};
	add.s32 	%r141, %r141, 16;
	setp.lt.s32 	%p19, %r141, %r26;
	@%p19 bra 	$L__BB0_22;
$L__BB0_25:
	cvt.u64.u32 	%rd39, %r140;
	add.s64 	%rd40, %rd39, %rd6;
	shl.b64 	%rd41, %rd40, 2;
	add.s64 	%rd42, %rd9, %rd41;
	wmma.store.d.sync.aligned.row.m16n16k16.global.f32 	[%rd42], {%f192, %f191, %f190, %f189, %f188, %f187, %f186, %f185}, %r32;
	add.s32 	%r140, %r140, 16;
	setp.lt.s32 	%p20, %r140, %r27;
	@%p20 bra 	$L__BB0_20;
$L__BB0_26:
	ret;

}


// ===== COMPILED SASS (sm_100) =====

	.target	sm_100

	.elftype	@"ET_EXEC"


//--------------------- .note.nv.tkinfo           --------------------------
	.section	.note.nv.tkinfo,"",@"SHT_NOTE"
	.sectionflags	@"SHF_NOTE_NV_TKINFO"
	.tkinfo
        /*0018*/ 	.word	0x00000002
        /*0030*/ 	.string	""
        /*0030*/ 	.string	"ptxas"
        /*0030*/ 	.string	"Cuda compilation tools, release 13.0, V13.0.88"
        /*0030*/ 	.string	"Build cuda_13.0.r13.0/compiler.36424714_0"
        /*0030*/ 	.string	"-arch sm_100 -m 64 "



//--------------------- .note.nv.cuinfo           --------------------------
	.section	.note.nv.cuinfo,"",@"SHT_NOTE"
	.sectionflags	@"SHF_NOTE_NV_CUINFO"
        /*0018*/ 	.short	0x0002
        /*001a*/ 	.short	0x0064
        /*001c*/ 	.short	0x0082
	.zero		2


//--------------------- .nv.info                  --------------------------
	.section	.nv.info,"",@"SHT_CUDA_INFO"
	.align	4


	//----- nvinfo : EIATTR_REGCOUNT
	.align		4
        /*0000*/ 	.byte	0x04, 0x2f
        /*0002*/ 	.short	(.L_1 - .L_0)
	.align		4
.L_0:
        /*0004*/ 	.word	index@(_Z10mlp_kernelILi16ELi16ELi16EEviiiiP13__nv_bfloat16iS1_iS1_iS1_iPfi)
        /*0008*/ 	.word	0x00000020


	//----- nvinfo : EIATTR_FRAME_SIZE
	.align		4
.L_1:
        /*000c*/ 	.byte	0x04, 0x11
        /*000e*/ 	.short	(.L_3 - .L_2)
	.align		4
.L_2:
        /*0010*/ 	.word	index@(_Z10mlp_kernelILi16ELi16ELi16EEviiiiP13__nv_bfloat16iS1_iS1_iS1_iPfi)
        /*0014*/ 	.word	0x00000200


	//----- nvinfo : EIATTR_MIN_STACK_SIZE
	.align		4
.L_3:
        /*0018*/ 	.byte	0x04, 0x12
        /*001a*/ 	.short	(.L_5 - .L_4)
	.align		4
.L_4:
        /*001c*/ 	.word	index@(_Z10mlp_kernelILi16ELi16ELi16EEviiiiP13__nv_bfloat16iS1_iS1_iS1_iPfi)
        /*0020*/ 	.word	0x00000200
.L_5:


//--------------------- .nv.compat                --------------------------
	.section	.nv.compat,"",@"SHT_CUDA_COMPAT_INFO"
	.align	4
        /*0000*/ 	.byte	0x02, 0x09, 0x00, 0x00, 0x02, 0x02, 0x01, 0x00, 0x02, 0x05, 0x05, 0x00, 0x03, 0x07, 0x01, 0x01
        /*0010*/ 	.byte	0x02, 0x03, 0x00, 0x00, 0x02, 0x06, 0x01, 0x00, 0x04, 0x0b, 0x08, 0x00, 0x09, 0x00, 0x00, 0x00
        /*0020*/ 	.byte	0x00, 0x00, 0x00, 0x00


//--------------------- .nv.info._Z10mlp_kernelILi16ELi16ELi16EEviiiiP13__nv_bfloat16iS1_iS1_iS1_iPfi --------------------------
	.section	.nv.info._Z10mlp_kernelILi16ELi16ELi16EEviiiiP13__nv_bfloat16iS1_iS1_iS1_iPfi,"",@"SHT_CUDA_INFO"
	.sectionflags	@""
	.align	4


	//----- nvinfo : EIATTR_CUDA_API_VERSION
	.align		4
        /*0000*/ 	.byte	0x04, 0x37
        /*0002*/ 	.short	(.L_7 - .L_6)
.L_6:
        /*0004*/ 	.word	0x00000082


	//----- nvinfo : EIATTR_KPARAM_INFO
	.align		4
.L_7:
        /*0008*/ 	.byte	0x04, 0x17
        /*000a*/ 	.short	(.L_9 - .L_8)
.L_8:
        /*000c*/ 	.word	0x00000000
        /*0010*/ 	.short	0x000d
        /*0012*/ 	.short	0x0058
        /*0014*/ 	.byte	0x00, 0xf0, 0x11, 0x00


	//----- nvinfo : EIATTR_KPARAM_INFO
	.align		4
.L_9:
        /*0018*/ 	.byte	0x04, 0x17
        /*001a*/ 	.short	(.L_11 - .L_10)
.L_10:
        /*001c*/ 	.word	0x00000000
        /*0020*/ 	.short	0x000c
        /*0022*/ 	.short	0x0050
        /*0024*/ 	.byte	0x00, 0xf5, 0x21, 0x00


	//----- nvinfo : EIATTR_KPARAM_INFO
	.align		4
.L_11:
        /*0028*/ 	.byte	0x04, 0x17
        /*002a*/ 	.short	(.L_13 - .L_12)
.L_12:
        /*002c*/ 	.word	0x00000000
        /*0030*/ 	.short	0x000b
        /*0032*/ 	.short	0x0048
        /*0034*/ 	.byte	0x00, 0xf0, 0x11, 0x00


	//----- nvinfo : EIATTR_KPARAM_INFO
	.align		4
.L_13:
        /*0038*/ 	.byte	0x04, 0x17
        /*003a*/ 	.short	(.L_15 - .L_14)
.L_14:
        /*003c*/ 	.word	0x00000000
        /*0040*/ 	.short	0x000a
        /*0042*/ 	.short	0x0040
        /*0044*/ 	.byte	0x00, 0xf5, 0x21, 0x00


	//----- nvinfo : EIATTR_KPARAM_INFO
	.align		4
.L_15:
        /*0048*/ 	.byte	0x04, 0x17
        /*004a*/ 	.short	(.L_17 - .L_16)
.L_16:
        /*004c*/ 	.word	0x00000000
        /*0050*/ 	.short	0x0009
        /*0052*/ 	.short	0x0038
        /*0054*/ 	.byte	0x00, 0xf0, 0x11, 0x00


	//----- nvinfo : EIATTR_KPARAM_INFO
	.align		4
.L_17:
        /*0058*/ 	.byte	0x04, 0x17
        /*005a*/ 	.short	(.L_19 - .L_18)
.L_18:
        /*005c*/ 	.word	0x00000000
        /*0060*/ 	.short	0x0008
        /*0062*/ 	.short	0x0030
        /*0064*/ 	.byte	0x00, 0xf5, 0x21, 0x00


	//----- nvinfo : EIATTR_KPARAM_INFO
	.align		4
.L_19:
        /*0068*/ 	.byte	0x04, 0x17
        /*006a*/ 	.short	(.L_21 - .L_20)
.L_20:
        /*006c*/ 	.word	0x00000000
        /*0070*/ 	.short	0x0007
        /*0072*/ 	.short	0x0028
        /*0074*/ 	.byte	0x00, 0xf0, 0x11, 0x00


	//----- nvinfo : EIATTR_KPARAM_INFO
	.align		4
.L_21:
        /*0078*/ 	.byte	0x04, 0x17
        /*007a*/ 	.short	(.L_23 - .L_22)
.L_22:
        /*007c*/ 	.word	0x00000000
        /*0080*/ 	.short	0x0006
        /*0082*/ 	.short	0x0020
        /*0084*/ 	.byte	0x00, 0xf5, 0x21, 0x00


	//----- nvinfo : EIATTR_KPARAM_INFO
	.align		4
.L_23:
        /*0088*/ 	.byte	0x04, 0x17
        /*008a*/ 	.short	(.L_25 - .L_24)
.L_24:
        /*008c*/ 	.word	0x00000000
        /*0090*/ 	.short	0x0005
        /*0092*/ 	.short	0x0018
        /*0094*/ 	.byte	0x00, 0xf0, 0x11, 0x00


	//----- nvinfo : EIATTR_KPARAM_INFO
	.align		4
.L_25:
        /*0098*/ 	.byte	0x04, 0x17
        /*009a*/ 	.short	(.L_27 - .L_26)
.L_26:
        /*009c*/ 	.word	0x00000000
        /*00a0*/ 	.short	0x0004
        /*00a2*/ 	.short	0x0010
        /*00a4*/ 	.byte	0x00, 0xf5, 0x21, 0x00


	//----- nvinfo : EIATTR_KPARAM_INFO
	.align		4
.L_27:
        /*00a8*/ 	.byte	0x04, 0x17
        /*00aa*/ 	.short	(.L_29 - .L_28)
.L_28:
        /*00ac*/ 	.word	0x00000000
        /*00b0*/ 	.short	0x0003
        /*00b2*/ 	.short	0x000c
        /*00b4*/ 	.byte	0x00, 0xf0, 0x11, 0x00


	//----- nvinfo : EIATTR_KPARAM_INFO
	.align		4
.L_29:
        /*00b8*/ 	.byte	0x04, 0x17
        /*00ba*/ 	.short	(.L_31 - .L_30)
.L_30:
        /*00bc*/ 	.word	0x00000000
        /*00c0*/ 	.short	0x0002
        /*00c2*/ 	.short	0x0008
        /*00c4*/ 	.byte	0x00, 0xf0, 0x11, 0x00


	//----- nvinfo : EIATTR_KPARAM_INFO
	.align		4
.L_31:
        /*00c8*/ 	.byte	0x04, 0x17
        /*00ca*/ 	.short	(.L_33 - .L_32)
.L_32:
        /*00cc*/ 	.word	0x00000000
        /*00d0*/ 	.short	0x0001
        /*00d2*/ 	.short	0x0004
        /*00d4*/ 	.byte	0x00, 0xf0, 0x11, 0x00


	//----- nvinfo : EIATTR_KPARAM_INFO
	.align		4
.L_33:
        /*00d8*/ 	.byte	0x04, 0x17
        /*00da*/ 	.short	(.L_35 - .L_34)
.L_34:
        /*00dc*/ 	.word	0x00000000
        /*00e0*/ 	.short	0x0000
        /*00e2*/ 	.short	0x0000
        /*00e4*/ 	.byte	0x00, 0xf0, 0x11, 0x00


	//----- nvinfo : EIATTR_SPARSE_MMA_MASK
	.align		4
.L_35:
        /*00e8*/ 	.byte	0x03, 0x50
        /*00ea*/ 	.short	0x0000


	//----- nvinfo : EIATTR_WMMA_USED
	.align		4
        /*00ec*/ 	.byte	0x01, 0x2b
	.zero		2


	//----- nvinfo : EIATTR_MAXREG_COUNT
	.align		4
        /*00f0*/ 	.byte	0x03, 0x1b
        /*00f2*/ 	.short	0x00ff


	//----- nvinfo : EIATTR_NUM_BARRIERS
	.align		4
        /*00f4*/ 	.byte	0x02, 0x4c
        /*00f6*/ 	.byte	0x01
	.zero		1


	//----- nvinfo : EIATTR_MERCURY_ISA_VERSION
	.align		4
        /*00f8*/ 	.byte	0x03, 0x5f
        /*00fa*/ 	.short	0x0101


	//----- nvinfo : EIATTR_VRC_CTA_INIT_COUNT
	.align		4
        /*00fc*/ 	.byte	0x02, 0x4a
	.zero		1
	.zero		1


	//----- nvinfo : EIATTR_EXIT_INSTR_OFFSETS
	.align		4
        /*0100*/ 	.byte	0x04, 0x1c
        /*0102*/ 	.short	(.L_37 - .L_36)


	//   ....[0]....
.L_36:
        /*0104*/ 	.word	0x000000a0


	//   ....[1]....
        /*0108*/ 	.word	0x000000f0


	//   ....[2]....
        /*010c*/ 	.word	0x00001240


	//   ....[3]....
        /*0110*/ 	.word	0x00001850


	//----- nvinfo : EIATTR_CRS_STACK_SIZE
	.align		4
.L_37:
        /*0114*/ 	.byte	0x04, 0x1e
        /*0116*/ 	.short	(.L_39 - .L_38)
.L_38:
        /*0118*/ 	.word	0x00000000


	//----- nvinfo : EIATTR_CBANK_PARAM_SIZE
	.align		4
.L_39:
        /*011c*/ 	.byte	0x03, 0x19
        /*011e*/ 	.short	0x005c


	//----- nvinfo : EIATTR_PARAM_CBANK
	.align		4
        /*0120*/ 	.byte	0x04, 0x0a
        /*0122*/ 	.short	(.L_41 - .L_40)
	.align		4
.L_40:
        /*0124*/ 	.word	index@(.nv.constant0._Z10mlp_kernelILi16ELi16ELi16EEviiiiP13__nv_bfloat16iS1_iS1_iS1_iPfi)
        /*0128*/ 	.short	0x0380
        /*012a*/ 	.short	0x005c


	//----- nvinfo : EIATTR_SW_WAR
	.align		4
.L_41:
        /*012c*/ 	.byte	0x04, 0x36
        /*012e*/ 	.short	(.L_43 - .L_42)
.L_42:
        /*0130*/ 	.word	0x00000008
.L_43:


//--------------------- .nv.callgraph             --------------------------
	.section	.nv.callgraph,"",@"SHT_CUDA_CALLGRAPH"
	.align	4
	.sectionentsize	8
	.align		4
        /*0000*/ 	.word	0x00000000
	.align		4
        /*0004*/ 	.word	0xffffffff
	.align		4
        /*0008*/ 	.word	0x00000000
	.align		4
        /*000c*/ 	.word	0xfffffffe
	.align		4
        /*0010*/ 	.word	0x00000000
	.align		4
        /*0014*/ 	.word	0xfffffffd
	.align		4
        /*0018*/ 	.word	0x00000000
	.align		4
        /*001c*/ 	.word	0xfffffffc


//--------------------- .text._Z10mlp_kernelILi16ELi16ELi16EEviiiiP13__nv_bfloat16iS1_iS1_iS1_iPfi --------------------------
	.section	.text._Z10mlp_kernelILi16ELi16ELi16EEviiiiP13__nv_bfloat16iS1_iS1_iS1_iPfi,"ax",@progbits
	.align	128
        .global         _Z10mlp_kernelILi16ELi16ELi16EEviiiiP13__nv_bfloat16iS1_iS1_iS1_iPfi
        .type           _Z10mlp_kernelILi16ELi16ELi16EEviiiiP13__nv_bfloat16iS1_iS1_iS1_iPfi,@function
        .size           _Z10mlp_kernelILi16ELi16ELi16EEviiiiP13__nv_bfloat16iS1_iS1_iS1_iPfi,(.L_x_16 - _Z10mlp_kernelILi16ELi16ELi16EEviiiiP13__nv_bfloat16iS1_iS1_iS1_iPfi)
        .other          _Z10mlp_kernelILi16ELi16ELi16EEviiiiP13__nv_bfloat16iS1_iS1_iS1_iPfi,@"STO_CUDA_ENTRY STV_DEFAULT"
_Z10mlp_kernelILi16ELi16ELi16EEviiiiP13__nv_bfloat16iS1_iS1_iS1_iPfi:
.text._Z10mlp_kernelILi16ELi16ELi16EEviiiiP13__nv_bfloat16iS1_iS1_iS1_iPfi:
[----:B------:R-:W0:Y:S01]  /*0000*/  LDC R1, c[0x0][0x37c] ;  /* 0x0000df00ff017b82 */ /* 0x000e220000000800 */
[----:B------:R-:W1:Y:S01]  /*0010*/  S2R R0, SR_TID.X ;  /* 0x0000000000007919 */ /* 0x000e620000002100 */
[----:B0-----:R-:W-:Y:S01]  /*0020*/  VIADD R1, R1, 0xfffffe00 ;  /* 0xfffffe0001017836 */ /* 0x001fe20000000000 */
[----:B------:R-:W0:Y:S01]  /*0030*/  LDCU UR9, c[0x0][0x2f8] ;  /* 0x00005f00ff0977ac */ /* 0x000e220008000800 */
[----:B------:R-:W2:Y:S03]  /*0040*/  LDCU UR10, c[0x0][0x2fc] ;  /* 0x00005f80ff0a77ac */ /* 0x000ea60008000800 */
[C---:B------:R-:W-:Y:S02]  /*0050*/  R2UR UR5, R1.reuse ;  /* 0x00000000010572ca */ /* 0x040fe400000e0000 */
[----:B------:R-:W-:-:S11]  /*0060*/  R2UR UR4, R1 ;  /* 0x00000000010472ca */ /* 0x000fd600000e0000 */
[----:B0-----:R-:W-:-:S04]  /*0070*/  UIADD3 UR9, UP0, UPT, UR5, UR9, URZ ;  /* 0x0000000905097290 */ /* 0x001fc8000ff1e0ff */
[----:B--2---:R-:W-:Y:S01]  /*0080*/  UIADD3.X UR10, UPT, UPT, URZ, UR10, URZ, UP0, !UPT ;  /* 0x0000000aff0a7290 */ /* 0x004fe200087fe4ff */
[----:B-1----:R-:W-:-:S13]  /*0090*/  ISETP.GT.U32.AND P0, PT, R0, 0x1f, PT ;  /* 0x0000001f0000780c */ /* 0x002fda0003f04070 */
[----:B------:R-:W-:Y:S05]  /*00a0*/  @P0 EXIT ;  /* 0x000000000000094d */ /* 0x000fea0003800000 */
[----:B------:R-:W0:Y:S08]  /*00b0*/  S2UR UR11, SR_CTAID.X ;  /* 0x00000000000b79c3 */ /* 0x000e300000002500 */
[----:B------:R-:W1:Y:S01]  /*00c0*/  LDC R0, c[0x0][0x380] ;  /* 0x0000e000ff007b82 */ /* 0x000e620000000800 */
[----:B0-----:R-:W-:-:S06]  /*00d0*/  USHF.L.U32 UR11, UR11, 0x4, URZ ;  /* 0x000000040b0b7899 */ /* 0x001fcc00080006ff */
[----:B-1----:R-:W-:-:S13]  /*00e0*/  ISETP.LE.AND P0, PT, R0, UR11, PT ;  /* 0x0000000b00007c0c */ /* 0x002fda000bf03270 */
[----:B------:R-:W-:Y:S05]  /*00f0*/  @P0 EXIT ;  /* 0x000000000000094d */ /* 0x000fea0003800000 */
[----:B------:R-:W0:Y:S01]  /*0100*/  LDCU UR5, c[0x0][0x388] ;  /* 0x00007100ff0577ac */ /* 0x000e220008000800 */
[----:B------:R-:W1:Y:S01]  /*0110*/  LDCU.64 UR18, c[0x0][0x358] ;  /* 0x00006b00ff1277ac */ /* 0x000e620008000a00 */
[----:B0-----:R-:W-:Y:S01]  /*0120*/  IMAD.U32 R2, RZ, RZ, UR5 ;  /* 0x00000005ff027e24 */ /* 0x001fe2000f8e00ff */
[----:B------:R-:W-:-:S04]  /*0130*/  UMOV UR5, URZ ;  /* 0x000000ff00057c82 */ /* 0x000fc80008000000 */
[----:B------:R-:W-:-:S13]  /*0140*/  ISETP.GE.AND P0, PT, R2, 0x1, PT ;  /* 0x000000010200780c */ /* 0x000fda0003f06270 */
[----:B-1----:R-:W-:Y:S05]  /*0150*/  @!P0 BRA `(.L_x_0) ;  /* 0x0000000c00108947 */ /* 0x002fea0003800000 */
[----:B------:R-:W0:Y:S01]  /*0160*/  LDCU UR12, c[0x0][0x398] ;  /* 0x00007300ff0c77ac */ /* 0x000e220008000800 */
[----:B------:R-:W-:Y:S01]  /*0170*/  UMOV UR6, URZ ;  /* 0x000000ff00067c82 */ /* 0x000fe20008000000 */
[----:B0-----:R-:W-:-:S12]  /*0180*/  UIMAD UR12, UR11, UR12, URZ ;  /* 0x0000000c0b0c72a4 */ /* 0x001fd8000f8e02ff */
.L_x_4:
[----:B0-----:R-:W0:Y:S01]  /*0190*/  LDCU UR8, c[0x0][0x384] ;  /* 0x00007080ff0877ac */ /* 0x001e220008000800 */
[----:B------:R-:W-:Y:S02]  /*01a0*/  CS2R R10, SRZ ;  /* 0x00000000000a7805 */ /* 0x000fe4000001ff00 */
[----:B------:R-:W-:Y:S02]  /*01b0*/  CS2R R8, SRZ ;  /* 0x0000000000087805 */ /* 0x000fe4000001ff00 */
[----:B------:R-:W-:Y:S02]  /*01c0*/  CS2R R6, SRZ ;  /* 0x0000000000067805 */ /* 0x000fe4000001ff00 */
[----:B------:R-:W-:Y:S01]  /*01d0*/  CS2R R4, SRZ ;  /* 0x0000000000047805 */ /* 0x000fe2000001ff00 */
[----:B0-----:R-:W-:-:S09]  /*01e0*/  UISETP.GE.AND UP0, UPT, UR8, 0x1, UPT ;  /* 0x000000010800788c */ /* 0x001fd2000bf06270 */
[----:B------:R-:W-:Y:S05]  /*01f0*/  BRA.U !UP0, `(.L_x_1) ;  /* 0x0000000908847547 */ /* 0x000fea000b800000 */
[----:B------:R-:W0:Y:S01]  /*0200*/  LDCU UR7, c[0x0][0x384] ;  /* 0x00007080ff0777ac */ /* 0x000e220008000800 */
[----:B------:R-:W-:Y:S01]  /*0210*/  IMAD.MOV.U32 R11, RZ, RZ, RZ ;  /* 0x000000ffff0b7224 */ /* 0x000fe200078e00ff */
[----:B------:R-:W-:Y:S01]  /*0220*/  UISETP.GE.U32.AND UP1, UPT, UR8, 0x31, UPT ;  /* 0x000000310800788c */ /* 0x000fe2000bf26070 */
[----:B------:R-:W1:Y:S01]  /*0230*/  LDCU UR24, c[0x0][0x3a8] ;  /* 0x00007500ff1877ac */ /* 0x000e620008000800 */
[----:B0-----:R-:W-:-:S04]  /*0240*/  UIADD3 UR7, UPT, UPT, UR7, -0x1, URZ ;  /* 0xffffffff07077890 */ /* 0x001fc8000fffe0ff */
[----:B------:R-:W-:-:S04]  /*0250*/  ULEA.HI UR7, UR7, 0x1, URZ, 0x1c ;  /* 0x0000000107077891 */ /* 0x000fc8000f8fe0ff */
[----:B------:R-:W-:-:S03]  /*0260*/  ULOP3.LUT UR22, UR7, 0x3, URZ, 0xc0, !UPT ;  /* 0x0000000307167892 */ /* 0x000fc6000f8ec0ff */
[----:B------:R-:W-:Y:S01]  /*0270*/  UMOV UR7, URZ ;  /* 0x000000ff00077c82 */ /* 0x000fe20008000000 */
[----:B------:R-:W-:Y:S01]  /*0280*/  UISETP.NE.AND UP0, UPT, UR22, URZ, UPT ;  /* 0x000000ff1600728c */ /* 0x000fe2000bf05270 */
[----:B-1----:R-:W-:Y:S10]  /*0290*/  BRA.U !UP1, `(.L_x_2) ;  /* 0x0000000509547547 */ /* 0x002ff4000b800000 */
[----:B------:R-:W0:Y:S01]  /*02a0*/  S2R R5, SR_LANEID ;  /* 0x0000000000057919 */ /* 0x000e220000000000 */
[----:B------:R-:W1:Y:S01]  /*02b0*/  LDC R0, c[0x0][0x398] ;  /* 0x0000e600ff007b82 */ /* 0x000e620000000800 */
[----:B------:R-:W-:Y:S01]  /*02c0*/  USHF.R.U32.HI UR7, URZ, 0x1, UR24 ;  /* 0x00000001ff077899 */ /* 0x000fe20008011618 */
[----:B------:R-:W-:Y:S01]  /*02d0*/  IMAD.MOV.U32 R19, RZ, RZ, RZ ;  /* 0x000000ffff137224 */ /* 0x000fe200078e00ff */
[----:B------:R-:W-:Y:S01]  /*02e0*/  UIADD3 UR8, UPT, UPT, UR8, -0x1, URZ ;  /* 0xffffffff08087890 */ /* 0x000fe2000fffe0ff */
[----:B------:R-:W-:Y:S02]  /*02f0*/  CS2R R10, SRZ ;  /* 0x00000000000a7805 */ /* 0x000fe4000001ff00 */
[----:B------:R-:W-:Y:S02]  /*0300*/  CS2R R8, SRZ ;  /* 0x0000000000087805 */ /* 0x000fe4000001ff00 */
[----:B------:R-:W-:Y:S01]  /*0310*/  CS2R R6, SRZ ;  /* 0x0000000000067805 */ /* 0x000fe2000001ff00 */
[----:B------:R-:W-:Y:S01]  /*0320*/  ULEA.HI UR8, UR8, 0x1, URZ, 0x1c ;  /* 0x0000000108087891 */ /* 0x000fe2000f8fe0ff */
[----:B------:R-:W2:Y:S03]  /*0330*/  LDCU.64 UR26, c[0x0][0x390] ;  /* 0x00007200ff1a77ac */ /* 0x000ea60008000a00 */
[----:B------:R-:W-:Y:S01]  /*0340*/  ULOP3.LUT UR13, UR8, 0x1ffffffc, URZ, 0xc0, !UPT ;  /* 0x1ffffffc080d7892 */ /* 0x000fe2000f8ec0ff */
[----:B------:R-:W3:Y:S02]  /*0350*/  LDCU.64 UR28, c[0x0][0x3a0] ;  /* 0x00007400ff1c77ac */ /* 0x000ee40008000a00 */
[----:B------:R-:W-:Y:S01]  /*0360*/  UMOV UR8, URZ ;  /* 0x000000ff00087c82 */ /* 0x000fe20008000000 */
[----:B-1----:R-:W-:-:S02]  /*0370*/  SHF.R.U32.HI R4, RZ, 0x1, R0 ;  /* 0x00000001ff047819 */ /* 0x002fc40000011600 */
[----:B0-----:R-:W-:Y:S02]  /*0380*/  LOP3.LUT R18, R5, 0x3, RZ, 0xc0, !PT ;  /* 0x0000000305127812 */ /* 0x001fe400078ec0ff */
[----:B------:R-:W-:-:S05]  /*0390*/  SHF.R.U32.HI R5, RZ, 0x2, R5 ;  /* 0x00000002ff057819 */ /* 0x000fca0000011605 */
[----:B------:R-:W-:Y:S01]  /*03a0*/  IMAD.WIDE.U32 R2, R5, UR7, R18 ;  /* 0x0000000705027c25 */ /* 0x000fe2000f8e0012 */
[----:B------:R-:W-:-:S03]  /*03b0*/  UMOV UR7, URZ ;  /* 0x000000ff00077c82 */ /* 0x000fc60008000000 */
[----:B------:R-:W-:Y:S01]  /*03c0*/  IMAD.WIDE.U32 R18, R5, R4, R18 ;  /* 0x0000000405127225 */ /* 0x000fe200078e0012 */
[----:B--23--:R-:W-:-:S07]  /*03d0*/  CS2R R4, SRZ ;  /* 0x0000000000047805 */ /* 0x00cfce000001ff00 */
.L_x_3:
[----:B------:R-:W-:Y:S01]  /*03e0*/  UIMAD UR14, UR6, UR24, URZ ;  /* 0x00000018060e72a4 */ /* 0x000fe2000f8e02ff */
[----:B------:R-:W-:Y:S01]  /*03f0*/  SHF.L.U64.HI R12, R18, 0x2, R19 ;  /* 0x00000002120c7819 */ /* 0x000fe20000010213 */
[----:B------:R-:W-:Y:S01]  /*0400*/  USHF.R.S32.HI UR17, URZ, 0x1f, UR12 ;  /* 0x0000001fff117899 */ /* 0x000fe2000801140c */
[----:B------:R-:W-:Y:S01]  /*0410*/  SHF.L.U64.HI R13, R2, 0x2, R3 ;  /* 0x00000002020d7819 */ /* 0x000fe20000010203 */
[----:B------:R-:W-:Y:S02]  /*0420*/  UIADD3 UR16, UP2, UPT, UR12, UR7, URZ ;  /* 0x000000070c107290 */ /* 0x000fe4000ff5e0ff */
[----:B------:R-:W-:Y:S02]  /*0430*/  USHF.R.S32.HI UR15, URZ, 0x1f, UR14 ;  /* 0x0000001fff0f7899 */ /* 0x000fe4000801140e */
[----:B------:R-:W-:Y:S02]  /*0440*/  UIADD3.X UR17, UPT, UPT, URZ, UR17, URZ, UP2, !UPT ;  /* 0x00000011ff117290 */ /* 0x000fe400097fe4ff */
[----:B------:R-:W-:-:S02]  /*0450*/  UIADD3 UR14, UP1, UPT, UR14, UR7, URZ ;  /* 0x000000070e0e7290 */ /* 0x000fc4000ff3e0ff */
[----:B------:R-:W-:Y:S02]  /*0460*/  ULEA UR21, UP2, UR16, UR26, 0x1 ;  /* 0x0000001a10157291 */ /* 0x000fe4000f8408ff */
[----:B------:R-:W-:Y:S02]  /*0470*/  UIADD3.X UR15, UPT, UPT, URZ, UR15, URZ, UP1, !UPT ;  /* 0x0000000fff0f7290 */ /* 0x000fe40008ffe4ff */
[----:B------:R-:W-:Y:S02]  /*0480*/  ULEA.HI.X UR16, UR16, UR27, UR17, 0x1, UP2 ;  /* 0x0000001b10107291 */ /* 0x000fe400090f0c11 */
[----:B------:R-:W-:Y:S01]  /*0490*/  ULEA UR20, UP1, UR14, UR28, 0x1 ;  /* 0x0000001c0e147291 */ /* 0x000fe2000f8208ff */
[----:B------:R-:W-:-:S03]  /*04a0*/  LEA R20, P0, R18, UR21, 0x2 ;  /* 0x0000001512147c11 */ /* 0x000fc6000f8010ff */
[----:B------:R-:W-:Y:S01]  /*04b0*/  ULEA.HI.X UR14, UR14, UR29, UR15, 0x1, UP1 ;  /* 0x0000001d0e0e7291 */ /* 0x000fe200088f0c0f */
[----:B------:R-:W-:Y:S02]  /*04c0*/  IADD3.X R21, PT, PT, R12, UR16, RZ, P0, !PT ;  /* 0x000000100c157c10 */ /* 0x000fe400087fe4ff */
[----:B------:R-:W-:Y:S01]  /*04d0*/  LEA R24, P1, R2, UR20, 0x2 ;  /* 0x0000001402187c11 */ /* 0x000fe2000f8210ff */
[----:B------:R-:W-:-:S03]  /*04e0*/  IMAD.WIDE.U32 R16, R0, 0x10, R20 ;  /* 0x0000001000107825 */ /* 0x000fc600078e0014 */
[----:B------:R-:W-:Y:S01]  /*04f0*/  IADD3.X R25, PT, PT, R13, UR14, RZ, P1, !PT ;  /* 0x0000000e0d197c10 */ /* 0x000fe20008ffe4ff */
[----:B------:R-:W2:Y:S04]  /*0500*/  LD.E R12, desc[UR18][R20.64] ;  /* 0x00000012140c7980 */ /* 0x000ea8000c101900 */
[----:B------:R-:W2:Y:S04]  /*0510*/  LD.E R14, desc[UR18][R20.64+0x10] ;  /* 0x00001012140e7980 */ /* 0x000ea8000c101900 */
[----:B------:R-:W2:Y:S04]  /*0520*/  LD.E R26, desc[UR18][R24.64] ;  /* 0x00000012181a7980 */ /* 0x000ea8000c101900 */
[----:B------:R-:W2:Y:S04]  /*0530*/  LD.E R27, desc[UR18][R24.64+0x10] ;  /* 0x00001012181b7980 */ /* 0x000ea8000c101900 */
[----:B------:R-:W2:Y:S04]  /*0540*/  LD.E R13, desc[UR18][R16.64] ;  /* 0x00000012100d7980 */ /* 0x000ea8000c101900 */
[----:B------:R-:W2:Y:S01]  /*0550*/  LD.E R15, desc[UR18][R16.64+0x10] ;  /* 0x00001012100f7980 */ /* 0x000ea2000c101900 */
[----:B------:R-:W-:-:S04]  /*0560*/  IMAD.U32 R23, RZ, RZ, UR24 ;  /* 0x00000018ff177e24 */ /* 0x000fc8000f8e00ff */
[----:B------:R-:W-:-:S05]  /*0570*/  IMAD.WIDE.U32 R22, R23, 0x10, R24 ;  /* 0x0000001017167825 */ /* 0x000fca00078e0018 */
[----:B------:R-:W3:Y:S04]  /*0580*/  LD.E R28, desc[UR18][R22.64+0x60] ;  /* 0x00006012161c7980 */ /* 0x000ee8000c101900 */
[----:B------:R-:W3:Y:S01]  /*0590*/  LD.E R29, desc[UR18][R22.64+0x70] ;  /* 0x00007012161d7980 */ /* 0x000ee2000c101900 */
[C---:B--2---:R-:W-:Y:S03]  /*05a0*/  HMMA.16816.F32.BF16 R4, R12.reuse, R26, R4 ;  /* 0x0000001a0c04723c */ /* 0x044fe60000041804 */
[----:B------:R-:W2:Y:S04]  /*05b0*/  LD.E R26, desc[UR18][R22.64] ;  /* 0x00000012161a7980 */ /* 0x000ea8000c101900 */
[----:B------:R-:W2:Y:S02]  /*05c0*/  LD.E R27, desc[UR18][R22.64+0x10] ;  /* 0x00001012161b7980 */ /* 0x000ea4000c101900 */
[----:B--2---:R-:W-:Y:S02]  /*05d0*/  HMMA.16816.F32.BF16 R8, R12, R26, R8 ;  /* 0x0000001a0c08723c */ /* 0x004fe40000041808 */
[----:B------:R-:W2:Y:S04]  /*05e0*/  LD.E R12, desc[UR18][R20.64+0x20] ;  /* 0x00002012140c7980 */ /* 0x000ea8000c101900 */
[----:B------:R-:W2:Y:S04]  /*05f0*/  LD.E R14, desc[UR18][R20.64+0x30] ;  /* 0x00003012140e7980 */ /* 0x000ea8000c101900 */
[----:B------:R-:W2:Y:S04]  /*0600*/  LD.E R26, desc[UR18][R24.64+0x20] ;  /* 0x00002012181a7980 */ /* 0x000ea8000c101900 */
[----:B------:R-:W2:Y:S04]  /*0610*/  LD.E R27, desc[UR18][R24.64+0x30] ;  /* 0x00003012181b7980 */ /* 0x000ea8000c101900 */
[----:B------:R-:W2:Y:S04]  /*0620*/  LD.E R13, desc[UR18][R16.64+0x20] ;  /* 0x00002012100d7980 */ /* 0x000ea8000c101900 */
[----:B------:R-:W2:Y:S02]  /*0630*/  LD.E R15, desc[UR18][R16.64+0x30] ;  /* 0x00003012100f7980 */ /* 0x000ea4000c101900 */
[C---:B--2---:R-:W-:Y:S02]  /*0640*/  HMMA.16816.F32.BF16 R4, R12.reuse, R26, R4 ;  /* 0x0000001a0c04723c */ /* 0x044fe40000041804 */
        /* <DEDUP_REMOVED lines=18> */
[----:B------:R-:W2:Y:S01]  /*0770*/  LD.E R15, desc[UR18][R16.64+0x70] ;  /* 0x00007012100f7980 */ /* 0x000ea2000c101900 */
[----:B------:R-:W-:-:S04]  /*0780*/  UIADD3 UR8, UPT, UPT, UR8, 0x4, URZ ;  /* 0x0000000408087890 */ /* 0x000fc8000fffe0ff */
[----:B------:R-:W-:Y:S02]  /*0790*/  UISETP.NE.AND UP1, UPT, UR8, UR13, UPT ;  /* 0x0000000d0800728c */ /* 0x000fe4000bf25270 */
[----:B------:R-:W-:Y:S01]  /*07a0*/  UIADD3 UR7, UPT, UPT, UR7, 0x40, URZ ;  /* 0x0000004007077890 */ /* 0x000fe2000fffe0ff */
[C---:B--2---:R-:W-:Y:S08]  /*07b0*/  HMMA.16816.F32.BF16 R4, R12.reuse, R26, R4 ;  /* 0x0000001a0c04723c */ /* 0x044ff00000041804 */
[----:B---3--:R-:W-:Y:S01]  /*07c0*/  HMMA.16816.F32.BF16 R8, R12, R28, R8 ;  /* 0x0000001c0c08723c */ /* 0x008fe20000041808 */
[----:B------:R-:W-:-:S04]  /*07d0*/  NOP ;  /* 0x0000000000007918 */ /* 0x000fc80000000000 */
[----:B------:R-:W-:-:S15]  /*07e0*/  BRA.U UP1, `(.L_x_3) ;  /* 0xfffffff901fc7547 */ /* 0x000fde000b83ffff */
.L_x_2:
[----:B------:R-:W-:Y:S05]  /*07f0*/  BRA.U !UP0, `(.L_x_1) ;  /* 0x0000000508047547 */ /* 0x000fea000b800000 */
[----:B------:R-:W0:Y:S01]  /*0800*/  S2R R0, SR_LANEID ;  /* 0x0000000000007919 */ /* 0x000e220000000000 */
[----:B------:R-:W1:Y:S01]  /*0810*/  LDC R27, c[0x0][0x398] ;  /* 0x0000e600ff1b7b82 */ /* 0x000e620000000800 */
[----:B------:R-:W2:Y:S01]  /*0820*/  LDCU.64 UR16, c[0x0][0x390] ;  /* 0x00007200ff1077ac */ /* 0x000ea20008000a00 */
[----:B------:R-:W-:Y:S02]  /*0830*/  IMAD.MOV.U32 R3, RZ, RZ, RZ ;  /* 0x000000ffff037224 */ /* 0x000fe400078e00ff */
[----:B------:R-:W-:Y:S01]  /*0840*/  IMAD.U32 R25, RZ, RZ, UR24 ;  /* 0x00000018ff197e24 */ /* 0x000fe2000f8e00ff */
[----:B------:R-:W3:Y:S01]  /*0850*/  LDCU.64 UR20, c[0x0][0x3a0] ;  /* 0x00007400ff1477ac */ /* 0x000ee20008000a00 */
[----:B------:R-:W-:Y:S02]  /*0860*/  UIMAD UR8, UR6, UR24, URZ ;  /* 0x00000018060872a4 */ /* 0x000fe4000f8e02ff */
[----:B------:R-:W-:Y:S02]  /*0870*/  USHF.R.S32.HI UR14, URZ, 0x1f, UR12 ;  /* 0x0000001fff0e7899 */ /* 0x000fe4000801140c */
[----:B------:R-:W-:-:S02]  /*0880*/  UIADD3 UR13, UP0, UPT, UR12, UR7, URZ ;  /* 0x000000070c0d7290 */ /* 0x000fc4000ff1e0ff */
[----:B------:R-:W-:Y:S02]  /*0890*/  USHF.R.U32.HI UR25, URZ, 0x1, UR24 ;  /* 0x00000001ff197899 */ /* 0x000fe40008011618 */
[----:B------:R-:W-:Y:S02]  /*08a0*/  USHF.R.S32.HI UR23, URZ, 0x1f, UR8 ;  /* 0x0000001fff177899 */ /* 0x000fe40008011408 */
[----:B------:R-:W-:Y:S02]  /*08b0*/  UIADD3 UR7, UP1, UPT, UR8, UR7, URZ ;  /* 0x0000000708077290 */ /* 0x000fe4000ff3e0ff */
[----:B------:R-:W-:Y:S02]  /*08c0*/  UIADD3.X UR14, UPT, UPT, URZ, UR14, URZ, UP0, !UPT ;  /* 0x0000000eff0e7290 */ /* 0x000fe400087fe4ff */
[----:B--2---:R-:W-:Y:S02]  /*08d0*/  ULEA UR15, UP0, UR13, UR16, 0x1 ;  /* 0x000000100d0f7291 */ /* 0x004fe4000f8008ff */
[----:B------:R-:W-:-:S02]  /*08e0*/  UIADD3.X UR8, UPT, UPT, URZ, UR23, URZ, UP1, !UPT ;  /* 0x00000017ff087290 */ /* 0x000fc40008ffe4ff */
[----:B---3--:R-:W-:Y:S02]  /*08f0*/  ULEA UR16, UP1, UR7, UR20, 0x1 ;  /* 0x0000001407107291 */ /* 0x008fe4000f8208ff */
[----:B------:R-:W-:Y:S01]  /*0900*/  ULEA.HI.X UR14, UR13, UR17, UR14, 0x1, UP0 ;  /* 0x000000110d0e7291 */ /* 0x000fe200080f0c0e */
[----:B0-----:R-:W-:Y:S01]  /*0910*/  LOP3.LUT R2, R0, 0x3, RZ, 0xc0, !PT ;  /* 0x0000000300027812 */ /* 0x001fe200078ec0ff */
[----:B------:R-:W-:Y:S01]  /*0920*/  ULEA.HI.X UR8, UR7, UR21, UR8, 0x1, UP1 ;  /* 0x0000001507087291 */ /* 0x000fe200088f0c08 */
[----:B------:R-:W-:Y:S02]  /*0930*/  SHF.R.U32.HI R13, RZ, 0x2, R0 ;  /* 0x00000002ff0d7819 */ /* 0x000fe40000011600 */
[----:B-1----:R-:W-:-:S03]  /*0940*/  SHF.R.U32.HI R0, RZ, 0x1, R27 ;  /* 0x00000001ff007819 */ /* 0x002fc6000001161b */
[----:B------:R-:W-:-:S04]  /*0950*/  IMAD.WIDE.U32 R14, R13, UR25, R2 ;  /* 0x000000190d0e7c25 */ /* 0x000fc8000f8e0002 */
[----:B------:R-:W-:Y:S01]  /*0960*/  IMAD.WIDE.U32 R2, R13, R0, R2 ;  /* 0x000000000d027225 */ /* 0x000fe200078e0002 */
[----:B------:R-:W-:Y:S02]  /*0970*/  LEA R22, P1, R14, UR16, 0x2 ;  /* 0x000000100e167c11 */ /* 0x000fe4000f8210ff */
[----:B------:R-:W-:Y:S02]  /*0980*/  LEA R28, P0, R2, UR15, 0x2 ;  /* 0x0000000f021c7c11 */ /* 0x000fe4000f8010ff */
[----:B------:R-:W-:Y:S02]  /*0990*/  LEA.HI.X R23, R14, UR8, R15, 0x2, P1 ;  /* 0x000000080e177c11 */ /* 0x000fe400088f140f */
[----:B------:R-:W-:Y:S01]  /*09a0*/  LEA.HI.X R29, R2, UR14, R3, 0x2, P0 ;  /* 0x0000000e021d7c11 */ /* 0x000fe200080f1403 */
[----:B------:R-:W-:Y:S02]  /*09b0*/  IMAD.WIDE.U32 R24, R25, 0x10, R22 ;  /* 0x0000001019187825 */ /* 0x000fe400078e0016 */
[----:B------:R-:W2:Y:S02]  /*09c0*/  LD.E R2, desc[UR18][R22.64] ;  /* 0x0000001216027980 */ /* 0x000ea4000c101900 */
[----:B------:R-:W-:-:S02]  /*09d0*/  IMAD.WIDE.U32 R26, R27, 0x10, R28 ;  /* 0x000000101b1a7825 */ /* 0x000fc400078e001c */
[----:B------:R-:W2:Y:S04]  /*09e0*/  LD.E R3, desc[UR18][R22.64+0x10] ;  /* 0x0000101216037980 */ /* 0x000ea8000c101900 */
[----:B------:R-:W2:Y:S04]  /*09f0*/  LD.E R12, desc[UR18][R28.64] ;  /* 0x000000121c0c7980 */ /* 0x000ea8000c101900 */
[----:B------:R-:W2:Y:S04]  /*0a00*/  LD.E R14, desc[UR18][R28.64+0x10] ;  /* 0x000010121c0e7980 */ /* 0x000ea8000c101900 */
[----:B------:R-:W3:Y:S04]  /*0a10*/  LD.E R16, desc[UR18][R24.64] ;  /* 0x0000001218107980 */ /* 0x000ee8000c101900 */
[----:B------:R-:W2:Y:S04]  /*0a20*/  LD.E R13, desc[UR18][R26.64] ;  /* 0x000000121a0d7980 */ /* 0x000ea8000c101900 */
[----:B------:R-:W2:Y:S04]  /*0a30*/  LD.E R15, desc[UR18][R26.64+0x10] ;  /* 0x000010121a0f7980 */ /* 0x000ea8000c101900 */
[----:B------:R-:W3:Y:S01]  /*0a40*/  LD.E R17, desc[UR18][R24.64+0x10] ;  /* 0x0000101218117980 */ /* 0x000ee2000c101900 */
[----:B------:R-:W-:Y:S01]  /*0a50*/  UISETP.NE.AND UP0, UPT, UR22, 0x1, UPT ;  /* 0x000000011600788c */ /* 0x000fe2000bf05270 */
[C---:B--2---:R-:W-:Y:S08]  /*0a60*/  HMMA.16816.F32.BF16 R4, R12.reuse, R2, R4 ;  /* 0x000000020c04723c */ /* 0x044ff00000041804 */
[----:B---3--:R-:W-:Y:S01]  /*0a70*/  HMMA.16816.F32.BF16 R8, R12, R16, R8 ;  /* 0x000000100c08723c */ /* 0x008fe20000041808 */
[----:B------:R-:W-:-:S04]  /*0a80*/  NOP ;  /* 0x0000000000007918 */ /* 0x000fc80000000000 */
[----:B------:R-:W-:-:S15]  /*0a90*/  BRA.U !UP0, `(.L_x_1) ;  /* 0x00000001085c7547 */ /* 0x000fde000b800000 */
[----:B------:R-:W-:Y:S01]  /*0aa0*/  UISETP.NE.AND UP0, UPT, UR22, 0x2, UPT ;  /* 0x000000021600788c */ /* 0x000fe2000bf05270 */
[----:B------:R-:W2:Y:S04]  /*0ab0*/  LD.E R2, desc[UR18][R22.64+0x20] ;  /* 0x0000201216027980 */ /* 0x000ea8000c101900 */
[----:B------:R-:W2:Y:S04]  /*0ac0*/  LD.E R3, desc[UR18][R22.64+0x30] ;  /* 0x0000301216037980 */ /* 0x000ea8000c101900 */
[----:B------:R-:W3:Y:S04]  /*0ad0*/  LD.E R12, desc[UR18][R24.64+0x20] ;  /* 0x00002012180c7980 */ /* 0x000ee8000c101900 */
[----:B------:R-:W3:Y:S04]  /*0ae0*/  LD.E R13, desc[UR18][R24.64+0x30] ;  /* 0x00003012180d7980 */ /* 0x000ee8000c101900 */
[----:B------:R-:W2:Y:S04]  /*0af0*/  LD.E R16, desc[UR18][R28.64+0x20] ;  /* 0x000020121c107980 */ /* 0x000ea8000c101900 */
[----:B------:R-:W2:Y:S04]  /*0b00*/  LD.E R17, desc[UR18][R26.64+0x20] ;  /* 0x000020121a117980 */ /* 0x000ea8000c101900 */
[----:B------:R-:W2:Y:S04]  /*0b10*/  LD.E R18, desc[UR18][R28.64+0x30] ;  /* 0x000030121c127980 */ /* 0x000ea8000c101900 */
[----:B------:R-:W2:Y:S01]  /*0b20*/  LD.E R19, desc[UR18][R26.64+0x30] ;  /* 0x000030121a137980 */ /* 0x000ea2000c101900 */
[----:B------:R-:W-:-:S13]  /*0b30*/  PLOP3.LUT P0, PT, PT, PT, UP0, 0x80, 0x8 ;  /* 0x000000000008781c */ /* 0x000fda0003f0f008 */
[----:B------:R-:W4:Y:S04]  /*0b40*/  @P0 LD.E R14, desc[UR18][R22.64+0x40] ;  /* 0x00004012160e0980 */ /* 0x000f28000c101900 */
[----:B------:R-:W4:Y:S04]  /*0b50*/  @P0 LD.E R15, desc[UR18][R22.64+0x50] ;  /* 0x00005012160f0980 */ /* 0x000f28000c101900 */
[----:B------:R-:W4:Y:S04]  /*0b60*/  @P0 LD.E R20, desc[UR18][R28.64+0x40] ;  /* 0x000040121c140980 */ /* 0x000f28000c101900 */
[----:B------:R-:W4:Y:S04]  /*0b70*/  @P0 LD.E R21, desc[UR18][R26.64+0x40] ;  /* 0x000040121a150980 */ /* 0x000f28000c101900 */
[----:B------:R-:W4:Y:S04]  /*0b80*/  @P0 LD.E R22, desc[UR18][R28.64+0x50] ;  /* 0x000050121c160980 */ /* 0x000f28000c101900 */
[----:B------:R-:W4:Y:S04]  /*0b90*/  @P0 LD.E R23, desc[UR18][R26.64+0x50] ;  /* 0x000050121a170980 */ /* 0x000f28000c101900 */
[----:B------:R-:W5:Y:S04]  /*0ba0*/  @P0 LD.E R28, desc[UR18][R24.64+0x40] ;  /* 0x00004012181c0980 */ /* 0x000f68000c101900 */
[----:B------:R-:W5:Y:S01]  /*0bb0*/  @P0 LD.E R29, desc[UR18][R24.64+0x50] ;  /* 0x00005012181d0980 */ /* 0x000f62000c101900 */
[C---:B--2---:R-:W-:Y:S08]  /*0bc0*/  HMMA.16816.F32.BF16 R4, R16.reuse, R2, R4 ;  /* 0x000000021004723c */ /* 0x044ff00000041804 */
[----:B---3--:R-:W-:-:S12]  /*0bd0*/  HMMA.16816.F32.BF16 R8, R16, R12, R8 ;  /* 0x0000000c1008723c */ /* 0x008fd80000041808 */
[C---:B----4-:R-:W-:Y:S08]  /*0be0*/  @P0 HMMA.16816.F32.BF16 R4, R20.reuse, R14, R4 ;  /* 0x0000000e1404023c */ /* 0x050ff00000041804 */
[----:B-----5:R-:W-:-:S15]  /*0bf0*/  @P0 HMMA.16816.F32.BF16 R8, R20, R28, R8 ;  /* 0x0000001c1408023c */ /* 0x020fde0000041808 */
[----:B------:R-:W-:-:S05]  /*0c00*/  NOP ;  /* 0x0000000000007918 */ /* 0x000fca0000000000 */
.L_x_1:
[----:B------:R-:W0:Y:S01]  /*0c10*/  S2R R0, SR_LANEID ;  /* 0x0000000000007919 */ /* 0x000e220000000000 */
[----:B------:R-:W1:Y:S01]  /*0c20*/  S2UR UR8, SR_CgaCtaId ;  /* 0x00000000000879c3 */ /* 0x000e620000008800 */
[----:B------:R-:W-:Y:S01]  /*0c30*/  UMOV UR7, 0x400 ;  /* 0x0000040000077882 */ /* 0x000fe20000000000 */
[----:B------:R-:W-:Y:S02]  /*0c40*/  FMNMX R4, RZ, R4, !PT ;  /* 0x00000004ff047209 */ /* 0x000fe40007800000 */
[----:B------:R-:W-:Y:S02]  /*0c50*/  FMNMX R5, RZ, R5, !PT ;  /* 0x00000005ff057209 */ /* 0x000fe40007800000 */
[----:B------:R-:W-:Y:S02]  /*0c60*/  FMNMX R6, RZ, R6, !PT ;  /* 0x00000006ff067209 */ /* 0x000fe40007800000 */
[----:B------:R-:W2:Y:S01]  /*0c70*/  LDC R2, c[0x0][0x388] ;  /* 0x0000e200ff027b82 */ /* 0x000ea20000000800 */
[----:B------:R-:W-:-:S02]  /*0c80*/  FMNMX R7, RZ, R7, !PT ;  /* 0x00000007ff077209 */ /* 0x000fc40007800000 */
[----:B------:R-:W-:Y:S02]  /*0c90*/  FMNMX R8, RZ, R8, !PT ;  /* 0x00000008ff087209 */ /* 0x000fe40007800000 */
[----:B------:R-:W-:Y:S02]  /*0ca0*/  FMNMX R9, RZ, R9, !PT ;  /* 0x00000009ff097209 */ /* 0x000fe40007800000 */
[----:B------:R-:W-:Y:S02]  /*0cb0*/  FMNMX R10, RZ, R10, !PT ;  /* 0x0000000aff0a7209 */ /* 0x000fe40007800000 */
[----:B------:R-:W-:Y:S01]  /*0cc0*/  FMNMX R11, RZ, R11, !PT ;  /* 0x0000000bff0b7209 */ /* 0x000fe20007800000 */
[----:B-1----:R-:W-:-:S04]  /*0cd0*/  ULEA UR7, UR8, UR7, 0x18 ;  /* 0x0000000708077291 */ /* 0x002fc8000f8ec0ff */
[----:B------:R-:W-:Y:S02]  /*0ce0*/  ULEA UR7, UR6, UR7, 0x2 ;  /* 0x0000000706077291 */ /* 0x000fe4000f8e10ff */
[----:B------:R-:W-:Y:S01]  /*0cf0*/  UIADD3 UR6, UPT, UPT, UR6, 0x10, URZ ;  /* 0x0000001006067890 */ /* 0x000fe2000fffe0ff */
[----:B0-----:R-:W-:Y:S02]  /*0d00*/  SHF.R.U32.HI R3, RZ, 0x2, R0 ;  /* 0x00000002ff037819 */ /* 0x001fe40000011600 */
[----:B------:R-:W-:-:S03]  /*0d10*/  LOP3.LUT R0, R0, 0x3, RZ, 0xc0, !PT ;  /* 0x0000000300007812 */ /* 0x000fc600078ec0ff */
[----:B--2---:R-:W-:Y:S02]  /*0d20*/  ISETP.LE.AND P0, PT, R2, UR6, PT ;  /* 0x0000000602007c0c */ /* 0x004fe4000bf03270 */
[----:B------:R-:W-:-:S05]  /*0d30*/  IMAD R0, R3, 0x40, R0 ;  /* 0x0000004003007824 */ /* 0x000fca00078e0200 */
[----:B------:R-:W-:-:S05]  /*0d40*/  LEA R0, R0, UR7, 0x3 ;  /* 0x0000000700007c11 */ /* 0x000fca000f8e18ff */
[----:B------:R0:W-:Y:S04]  /*0d50*/  STS.64 [R0], R4 ;  /* 0x0000000400007388 */ /* 0x0001e80000000a00 */
[----:B------:R0:W-:Y:S04]  /*0d60*/  STS.64 [R0+0x1000], R6 ;  /* 0x0010000600007388 */ /* 0x0001e80000000a00 */
[----:B------:R0:W-:Y:S04]  /*0d70*/  STS.64 [R0+0x20], R8 ;  /* 0x0000200800007388 */ /* 0x0001e80000000a00 */
[----:B------:R0:W-:Y:S01]  /*0d80*/  STS.64 [R0+0x1020], R10 ;  /* 0x0010200a00007388 */ /* 0x0001e20000000a00 */
[----:B------:R-:W-:Y:S05]  /*0d90*/  @!P0 BRA `(.L_x_4) ;  /* 0xfffffff000fc8947 */ /* 0x000fea000383ffff */
.L_x_0:
[----:B0-----:R-:W0:Y:S01]  /*0da0*/  S2R R0, SR_TID.X ;  /* 0x0000000000007919 */ /* 0x001e220000002100 */
[----:B------:R-:W-:Y:S01]  /*0db0*/  IMAD.SHL.U32 R5, R2, 0x10, RZ ;  /* 0x0000001002057824 */ /* 0x000fe200078e00ff */
[----:B------:R-:W1:Y:S01]  /*0dc0*/  LDCU UR12, c[0x0][0x380] ;  /* 0x00007000ff0c77ac */ /* 0x000e620008000800 */
[----:B------:R-:W-:Y:S01]  /*0dd0*/  BSSY.RECONVERGENT B0, `(.L_x_5) ;  /* 0x0000044000007945 */ /* 0x000fe20003800200 */
[----:B------:R-:W2:Y:S01]  /*0de0*/  LDCU UR8, c[0x0][0x3c8] ;  /* 0x00007900ff0877ac */ /* 0x000ea20008000800 */
[----:B------:R-:W-:Y:S01]  /*0df0*/  BAR.SYNC.DEFER_BLOCKING 0x0 ;  /* 0x0000000000007b1d */ /* 0x000fe20000010000 */
[----:B0-----:R-:W-:-:S13]  /*0e00*/  ISETP.GE.AND P0, PT, R0, R5, PT ;  /* 0x000000050000720c */ /* 0x001fda0003f06270 */
[----:B-12---:R-:W-:Y:S05]  /*0e10*/  @P0 BRA `(.L_x_6) ;  /* 0x0000000000fc0947 */ /* 0x006fea0003800000 */
[----:B------:R-:W-:Y:S01]  /*0e20*/  IABS R4, R2 ;  /* 0x0000000200047213 */ /* 0x000fe20000000000 */
[----:B------:R-:W0:Y:S03]  /*0e30*/  LDC R6, c[0x0][0x360] ;  /* 0x0000d800ff067b82 */ /* 0x000e260000000800 */
[----:B------:R-:W1:Y:S05]  /*0e40*/  I2F.RP R10, R4 ;  /* 0x00000004000a7306 */ /* 0x000e6a0000209400 */
[----:B------:R-:W2:Y:S08]  /*0e50*/  LDC R7, c[0x0][0x388] ;  /* 0x0000e200ff077b82 */ /* 0x000eb00000000800 */
[----:B------:R-:W3:Y:S01]  /*0e60*/  LDC.64 R2, c[0x0][0x3c0] ;  /* 0x0000f000ff027b82 */ /* 0x000ee20000000a00 */
[----:B-1----:R-:W1:Y:S02]  /*0e70*/  MUFU.RCP R10, R10 ;  /* 0x0000000a000a7308 */ /* 0x002e640000001000 */
[----:B-1----:R-:W-:-:S02]  /*0e80*/  VIADD R8, R10, 0xffffffe ;  /* 0x0ffffffe0a087836 */ /* 0x002fc40000000000 */
[----:B------:R-:W-:-:S04]  /*0e90*/  IMAD.MOV.U32 R10, RZ, RZ, R0 ;  /* 0x000000ffff0a7224 */ /* 0x000fc800078e0000 */
[----:B------:R1:W4:Y:S02]  /*0ea0*/  F2I.FTZ.U32.TRUNC.NTZ R9, R8 ;  /* 0x0000000800097305 */ /* 0x000324000021f000 */
[----:B-1----:R-:W-:Y:S02]  /*0eb0*/  IMAD.MOV.U32 R8, RZ, RZ, RZ ;  /* 0x000000ffff087224 */ /* 0x002fe400078e00ff */
[----:B----4-:R-:W-:-:S04]  /*0ec0*/  IMAD.MOV R11, RZ, RZ, -R9 ;  /* 0x000000ffff0b7224 */ /* 0x010fc800078e0a09 */
[----:B------:R-:W-:-:S04]  /*0ed0*/  IMAD R11, R11, R4, RZ ;  /* 0x000000040b0b7224 */ /* 0x000fc800078e02ff */
[----:B0-23--:R-:W-:-:S07]  /*0ee0*/  IMAD.HI.U32 R9, R9, R11, R8 ;  /* 0x0000000b09097227 */ /* 0x00dfce00078e0008 */
.L_x_9:
[----:B------:R-:W-:Y:S01]  /*0ef0*/  IABS R13, R10 ;  /* 0x0000000a000d7213 */ /* 0x000fe20000000000 */
[----:B------:R-:W-:Y:S01]  /*0f00*/  BSSY.RECONVERGENT B1, `(.L_x_7) ;  /* 0x000002d000017945 */ /* 0x000fe20003800200 */
[----:B------:R-:W-:-:S03]  /*0f10*/  IABS R8, R7 ;  /* 0x0000000700087213 */ /* 0x000fc60000000000 */
[----:B0-----:R-:W-:-:S04]  /*0f20*/  IMAD.HI.U32 R11, R9, R13, RZ ;  /* 0x0000000d090b7227 */ /* 0x001fc800078e00ff */
[----:B------:R-:W-:-:S04]  /*0f30*/  IMAD.MOV R12, RZ, RZ, -R11 ;  /* 0x000000ffff0c7224 */ /* 0x000fc800078e0a0b */
[----:B------:R-:W-:Y:S01]  /*0f40*/  IMAD R13, R8, R12, R13 ;  /* 0x0000000c080d7224 */ /* 0x000fe200078e020d */
[----:B------:R-:W-:-:S04]  /*0f50*/  LOP3.LUT R12, R10, R7, RZ, 0x3c, !PT ;  /* 0x000000070a0c7212 */ /* 0x000fc800078e3cff */
[----:B------:R-:W-:Y:S02]  /*0f60*/  ISETP.GT.U32.AND P2, PT, R4, R13, PT ;  /* 0x0000000d0400720c */ /* 0x000fe40003f44070 */
[----:B------:R-:W-:Y:S02]  /*0f70*/  ISETP.GE.AND P0, PT, R12, RZ, PT ;  /* 0x000000ff0c00720c */ /* 0x000fe40003f06270 */
[----:B------:R-:W-:-:S09]  /*0f80*/  LOP3.LUT R12, RZ, R7, RZ, 0x33, !PT ;  /* 0x00000007ff0c7212 */ /* 0x000fd200078e33ff */
[----:B------:R-:W-:Y:S02]  /*0f90*/  @!P2 IMAD.IADD R13, R13, 0x1, -R8 ;  /* 0x000000010d0da824 */ /* 0x000fe400078e0a08 */
[----:B------:R-:W-:-:S03]  /*0fa0*/  @!P2 VIADD R11, R11, 0x1 ;  /* 0x000000010b0ba836 */ /* 0x000fc60000000000 */
[----:B------:R-:W-:-:S13]  /*0fb0*/  ISETP.GE.U32.AND P1, PT, R13, R4, PT ;  /* 0x000000040d00720c */ /* 0x000fda0003f26070 */
[----:B------:R-:W-:Y:S01]  /*0fc0*/  @P1 VIADD R11, R11, 0x1 ;  /* 0x000000010b0b1836 */ /* 0x000fe20000000000 */
[----:B------:R-:W-:-:S03]  /*0fd0*/  ISETP.NE.AND P1, PT, R7, RZ, PT ;  /* 0x000000ff0700720c */ /* 0x000fc60003f25270 */
[----:B------:R-:W-:-:S05]  /*0fe0*/  @!P0 IMAD.MOV R11, RZ, RZ, -R11 ;  /* 0x000000ffff0b8224 */ /* 0x000fca00078e0a0b */
[----:B------:R-:W-:-:S05]  /*0ff0*/  SEL R11, R12, R11, !P1 ;  /* 0x0000000b0c0b7207 */ /* 0x000fca0004800000 */
[----:B------:R-:W-:-:S05]  /*1000*/  VIADD R15, R11, UR11 ;  /* 0x0000000b0b0f7c36 */ /* 0x000fca0008000000 */
[----:B------:R-:W-:-:S04]  /*1010*/  ISETP.GE.AND P0, PT, R15, UR12, PT ;  /* 0x0000000c0f007c0c */ /* 0x000fc8000bf06270 */
[----:B------:R-:W-:-:S13]  /*1020*/  ISETP.LT.OR P0, PT, R7, RZ, P0 ;  /* 0x000000ff0700720c */ /* 0x000fda0000701670 */
[----:B------:R-:W-:Y:S05]  /*1030*/  @P0 BRA `(.L_x_8) ;  /* 0x0000000000640947 */ /* 0x000fea0003800000 */
[----:B------:R-:W0:Y:S01]  /*1040*/  S2UR UR7, SR_CgaCtaId ;  /* 0x00000000000779c3 */ /* 0x000e220000008800 */
[--C-:B------:R-:W-:Y:S01]  /*1050*/  IMAD.MOV.U32 R4, RZ, RZ, R8.reuse ;  /* 0x000000ffff047224 */ /* 0x100fe200078e0008 */
[----:B------:R-:W-:Y:S01]  /*1060*/  ISETP.GE.AND P2, PT, R10, RZ, PT ;  /* 0x000000ff0a00720c */ /* 0x000fe20003f46270 */
[----:B------:R-:W-:Y:S01]  /*1070*/  IMAD.IADD R14, R13, 0x1, -R8 ;  /* 0x000000010d0e7824 */ /* 0x000fe200078e0a08 */
[----:B------:R-:W-:Y:S01]  /*1080*/  UMOV UR6, 0x400 ;  /* 0x0000040000067882 */ /* 0x000fe20000000000 */
[----:B------:R-:W1:Y:S01]  /*1090*/  I2F.RP R16, R8 ;  /* 0x0000000800107306 */ /* 0x000e620000209400 */
[----:B------:R-:W-:-:S04]  /*10a0*/  ISETP.GT.U32.AND P0, PT, R4, R13, PT ;  /* 0x0000000d0400720c */ /* 0x000fc80003f04070 */
[----:B------:R-:W-:-:S05]  /*10b0*/  SEL R13, R14, R13, !P0 ;  /* 0x0000000d0e0d7207 */ /* 0x000fca0004000000 */
[----:B------:R-:W-:-:S05]  /*10c0*/  @!P2 IMAD.MOV R13, RZ, RZ, -R13 ;  /* 0x000000ffff0da224 */ /* 0x000fca00078e0a0d */
[----:B------:R-:W-:Y:S01]  /*10d0*/  SEL R12, R12, R13, !P1 ;  /* 0x0000000d0c0c7207 */ /* 0x000fe20004800000 */
[----:B-1----:R-:W1:Y:S01]  /*10e0*/  MUFU.RCP R16, R16 ;  /* 0x0000001000107308 */ /* 0x002e620000001000 */
[----:B0-----:R-:W-:-:S03]  /*10f0*/  ULEA UR6, UR7, UR6, 0x18 ;  /* 0x0000000607067291 */ /* 0x001fc6000f8ec0ff */
[----:B------:R-:W-:-:S04]  /*1100*/  IMAD R15, R15, UR8, R12 ;  /* 0x000000080f0f7c24 */ /* 0x000fc8000f8e020c */
[----:B------:R-:W-:Y:S01]  /*1110*/  IMAD.WIDE R14, R15, 0x2, R2 ;  /* 0x000000020f0e7825 */ /* 0x000fe200078e0202 */
[----:B------:R-:W-:-:S05]  /*1120*/  LEA R9, R11, UR6, 0x9 ;  /* 0x000000060b097c11 */ /* 0x000fca000f8e48ff */
[----:B------:R-:W-:Y:S02]  /*1130*/  IMAD R9, R12, 0x4, R9 ;  /* 0x000000040c097824 */ /* 0x000fe400078e0209 */
[----:B------:R-:W-:Y:S02]  /*1140*/  IMAD.MOV.U32 R12, RZ, RZ, RZ ;  /* 0x000000ffff0c7224 */ /* 0x000fe400078e00ff */
[----:B-1----:R-:W-:Y:S02]  /*1150*/  VIADD R13, R16, 0xffffffe ;  /* 0x0ffffffe100d7836 */ /* 0x002fe40000000000 */
[----:B------:R-:W0:Y:S04]  /*1160*/  LDS R9, [R9] ;  /* 0x0000000009097984 */ /* 0x000e280000000800 */
[----:B------:R-:W1:Y:S01]  /*1170*/  F2I.FTZ.U32.TRUNC.NTZ R13, R13 ;  /* 0x0000000d000d7305 */ /* 0x000e62000021f000 */
[----:B0-----:R-:W-:Y:S01]  /*1180*/  F2FP.BF16.F32.PACK_AB R11, RZ, R9 ;  /* 0x00000009ff0b723e */ /* 0x001fe200000010ff */
[----:B-1----:R-:W-:-:S04]  /*1190*/  IMAD.MOV R9, RZ, RZ, -R13 ;  /* 0x000000ffff097224 */ /* 0x002fc800078e0a0d */
[----:B------:R0:W-:Y:S01]  /*11a0*/  STG.E.U16 desc[UR18][R14.64], R11 ;  /* 0x0000000b0e007986 */ /* 0x0001e2000c101512 */
[----:B------:R-:W-:-:S04]  /*11b0*/  IMAD R9, R9, R8, RZ ;  /* 0x0000000809097224 */ /* 0x000fc800078e02ff */
[----:B------:R-:W-:-:S07]  /*11c0*/  IMAD.HI.U32 R9, R13, R9, R12 ;  /* 0x000000090d097227 */ /* 0x000fce00078e000c */
.L_x_8:
[----:B------:R-:W-:Y:S05]  /*11d0*/  BSYNC.RECONVERGENT B1 ;  /* 0x0000000000017941 */ /* 0x000fea0003800200 */
.L_x_7:
[----:B------:R-:W-:-:S05]  /*11e0*/  IMAD.IADD R10, R6, 0x1, R10 ;  /* 0x00000001060a7824 */ /* 0x000fca00078e020a */
[----:B------:R-:W-:-:S13]  /*11f0*/  ISETP.GE.AND P0, PT, R10, R5, PT ;  /* 0x000000050a00720c */ /* 0x000fda0003f06270 */
[----:B------:R-:W-:Y:S05]  /*1200*/  @!P0 BRA `(.L_x_9) ;  /* 0xfffffffc00388947 */ /* 0x000fea000383ffff */
.L_x_6:
[----:B------:R-:W-:Y:S05]  /*1210*/  BSYNC.RECONVERGENT B0 ;  /* 0x0000000000007941 */ /* 0x000fea0003800200 */
.L_x_5:
[----:B------:R-:W1:Y:S02]  /*1220*/  LDC R2, c[0x0][0x38c] ;  /* 0x0000e300ff027b82 */ /* 0x000e640000000800 */
[----:B-1----:R-:W-:-:S13]  /*1230*/  ISETP.GE.AND P0, PT, R2, 0x1, PT ;  /* 0x000000010200780c */ /* 0x002fda0003f06270 */
[----:B------:R-:W-:Y:S05]  /*1240*/  @!P0 EXIT ;  /* 0x000000000000894d */ /* 0x000fea0003800000 */
[----:B------:R-:W1:Y:S01]  /*1250*/  LDC R16, c[0x0][0x360] ;  /* 0x0000d800ff107b82 */ /* 0x000e620000000800 */
[----:B------:R-:W2:Y:S01]  /*1260*/  LDCU UR7, c[0x0][0x3d8] ;  /* 0x00007b00ff0777ac */ /* 0x000ea20008000800 */
[----:B------:R-:W-:Y:S01]  /*1270*/  IMAD.MOV.U32 R3, RZ, RZ, 0x2 ;  /* 0x00000002ff037424 */ /* 0x000fe200078e00ff */
[----:B------:R-:W-:-:S03]  /*1280*/  UMOV UR6, URZ ;  /* 0x000000ff00067c82 */ /* 0x000fc60008000000 */
[----:B------:R-:W-:Y:S01]  /*1290*/  IMAD.WIDE.U32 R2, R0, R3, UR4 ;  /* 0x0000000400027e25 */ /* 0x000fe2000f8e0003 */
[----:B--2---:R-:W-:-:S12]  /*12a0*/  UIMAD UR7, UR11, UR7, URZ ;  /* 0x000000070b0772a4 */ /* 0x004fd8000f8e02ff */
.L_x_14:
[----:B--2---:R-:W2:Y:S01]  /*12b0*/  LDCU UR4, c[0x0][0x388] ;  /* 0x00007100ff0477ac */ /* 0x004ea20008000800 */
[----:B0-----:R-:W-:Y:S02]  /*12c0*/  CS2R R10, SRZ ;  /* 0x00000000000a7805 */ /* 0x001fe4000001ff00 */
[----:B------:R-:W-:Y:S02]  /*12d0*/  CS2R R8, SRZ ;  /* 0x0000000000087805 */ /* 0x000fe4000001ff00 */
[----:B------:R-:W-:Y:S02]  /*12e0*/  CS2R R6, SRZ ;  /* 0x0000000000067805 */ /* 0x000fe4000001ff00 */
[----:B------:R-:W-:Y:S01]  /*12f0*/  CS2R R4, SRZ ;  /* 0x0000000000047805 */ /* 0x000fe2000001ff00 */
[----:B--2---:R-:W-:-:S09]  /*1300*/  UISETP.GE.AND UP0, UPT, UR4, 0x1, UPT ;  /* 0x000000010400788c */ /* 0x004fd2000bf06270 */
[----:B------:R-:W-:Y:S05]  /*1310*/  BRA.U !UP0, `(.L_x_10) ;  /* 0x0000000108f07547 */ /* 0x000fea000b800000 */
[----:B------:R-:W0:Y:S01]  /*1320*/  LDCU UR4, c[0x0][0x3b8] ;  /* 0x00007700ff0477ac */ /* 0x000e220008000800 */
[----:B------:R-:W-:Y:S01]  /*1330*/  IMAD.MOV.U32 R11, RZ, RZ, RZ ;  /* 0x000000ffff0b7224 */ /* 0x000fe200078e00ff */
[----:B0-----:R-:W-:-:S03]  /*1340*/  UIMAD UR14, UR6, UR4, URZ ;  /* 0x00000004060e72a4 */ /* 0x001fc6000f8e02ff */
[----:B------:R-:W-:Y:S01]  /*1350*/  UMOV UR4, URZ ;  /* 0x000000ff00047c82 */ /* 0x000fe20008000000 */
[----:B------:R-:W-:-:S12]  /*1360*/  USHF.R.S32.HI UR15, URZ, 0x1f, UR14 ;  /* 0x0000001fff0f7899 */ /* 0x000fd8000801140e */
.L_x_13:
[----:B------:R-:W0:Y:S01]  /*1370*/  S2UR UR8, SR_CgaCtaId ;  /* 0x00000000000879c3 */ /* 0x000e220000008800 */
[----:B------:R-:W-:Y:S01]  /*1380*/  BSSY.RECONVERGENT B0, `(.L_x_11) ;  /* 0x0000014000007945 */ /* 0x000fe20003800200 */
[----:B------:R-:W-:Y:S01]  /*1390*/  IMAD.MOV.U32 R15, RZ, RZ, R0 ;  /* 0x000000ffff0f7224 */ /* 0x000fe200078e0000 */
[----:B------:R-:W-:Y:S01]  /*13a0*/  UMOV UR5, 0x400 ;  /* 0x0000040000057882 */ /* 0x000fe20000000000 */
[----:B------:R-:W-:Y:S02]  /*13b0*/  IMAD.MOV.U32 R12, RZ, RZ, R2 ;  /* 0x000000ffff0c7224 */ /* 0x000fe400078e0002 */
[----:B------:R-:W-:Y:S01]  /*13c0*/  IMAD.MOV.U32 R13, RZ, RZ, R3 ;  /* 0x000000ffff0d7224 */ /* 0x000fe200078e0003 */
[----:B0-----:R-:W-:-:S12]  /*13d0*/  ULEA UR5, UR8, UR5, 0x18 ;  /* 0x0000000508057291 */ /* 0x001fd8000f8ec0ff */
.L_x_12:
[C---:B0-----:R-:W-:Y:S01]  /*13e0*/  IMAD.SHL.U32 R17, R15.reuse, 0x20, RZ ;  /* 0x000000200f117824 */ /* 0x041fe200078e00ff */
[----:B------:R-:W-:Y:S01]  /*13f0*/  LOP3.LUT R14, R15, 0xf, RZ, 0xc0, !PT ;  /* 0x0000000f0f0e7812 */ /* 0x000fe200078ec0ff */
[--C-:B------:R-:W-:Y:S02]  /*1400*/  IMAD.MOV.U32 R18, RZ, RZ, R12.reuse ;  /* 0x000000ffff127224 */ /* 0x100fe400078e000c */
[----:B-1----:R-:W-:Y:S01]  /*1410*/  IMAD.IADD R15, R16, 0x1, R15 ;  /* 0x00000001100f7824 */ /* 0x002fe200078e020f */
[----:B------:R-:W-:Y:S01]  /*1420*/  LOP3.LUT R17, R17, 0xfffffe00, RZ, 0xc0, !PT ;  /* 0xfffffe0011117812 */ /* 0x000fe200078ec0ff */
[----:B------:R-:W-:Y:S02]  /*1430*/  VIADD R14, R14, UR4 ;  /* 0x000000040e0e7c36 */ /* 0x000fe40008000000 */
[----:B------:R-:W-:Y:S01]  /*1440*/  IMAD.WIDE.U32 R12, R16, 0x2, R12 ;  /* 0x00000002100c7825 */ /* 0x000fe200078e000c */
[----:B------:R-:W-:-:S03]  /*1450*/  ISETP.GE.U32.AND P0, PT, R15, 0x100, PT ;  /* 0x000001000f00780c */ /* 0x000fc60003f06070 */
[----:B------:R-:W-:-:S04]  /*1460*/  VIADD R17, R17, UR5 ;  /* 0x0000000511117c36 */ /* 0x000fc80008000000 */
[----:B------:R-:W-:-:S06]  /*1470*/  IMAD R14, R14, 0x4, R17 ;  /* 0x000000040e0e7824 */ /* 0x000fcc00078e0211 */
[----:B------:R-:W0:Y:S02]  /*1480*/  LDS R14, [R14] ;  /* 0x000000000e0e7984 */ /* 0x000e240000000800 */
[----:B0-----:R-:W-:-:S05]  /*1490*/  F2FP.BF16.F32.PACK_AB R17, RZ, R14 ;  /* 0x0000000eff11723e */ /* 0x001fca00000010ff */
[----:B------:R0:W-:Y:S01]  /*14a0*/  STL.U16 [R18], R17 ;  /* 0x0000001112007387 */ /* 0x0001e20000100400 */
[----:B------:R-:W-:Y:S05]  /*14b0*/  @!P0 BRA `(.L_x_12) ;  /* 0xfffffffc00c88947 */ /* 0x000fea000383ffff */
[----:B------:R-:W-:Y:S05]  /*14c0*/  BSYNC.RECONVERGENT B0 ;  /* 0x0000000000007941 */ /* 0x000fea0003800200 */
.L_x_11:
[----:B------:R-:W0:Y:S01]  /*14d0*/  S2R R12, SR_LANEID ;  /* 0x00000000000c7919 */ /* 0x000e220000000000 */
[----:B------:R-:W1:Y:S01]  /*14e0*/  LDC R23, c[0x0][0x3b8] ;  /* 0x0000ee00ff177b82 */ /* 0x000e620000000800 */
[----:B------:R-:W2:Y:S01]  /*14f0*/  LDCU.64 UR12, c[0x0][0x3b0] ;  /* 0x00007600ff0c77ac */ /* 0x000ea20008000a00 */
[----:B------:R-:W-:Y:S01]  /*1500*/  IMAD.MOV.U32 R13, RZ, RZ, RZ ;  /* 0x000000ffff0d7224 */ /* 0x000fe200078e00ff */
[----:B------:R-:W-:-:S04]  /*1510*/  UIADD3 UR8, UP0, UPT, UR14, UR4, URZ ;  /* 0x000000040e087290 */ /* 0x000fc8000ff1e0ff */
[----:B------:R-:W-:Y:S02]  /*1520*/  UIADD3.X UR11, UPT, UPT, URZ, UR15, URZ, UP0, !UPT ;  /* 0x0000000fff0b7290 */ /* 0x000fe400087fe4ff */
[----:B--2---:R-:W-:-:S04]  /*1530*/  ULEA UR5, UP0, UR8, UR12, 0x1 ;  /* 0x0000000c08057291 */ /* 0x004fc8000f8008ff */
[----:B------:R-:W-:Y:S01]  /*1540*/  ULEA.HI.X UR8, UR8, UR13, UR11, 0x1, UP0 ;  /* 0x0000000d08087291 */ /* 0x000fe200080f0c0b */
[----:B-1----:R-:W-:Y:S02]  /*1550*/  SHF.R.U32.HI R15, RZ, 0x1, R23 ;  /* 0x00000001ff0f7819 */ /* 0x002fe40000011617 */
[----:B0-----:R-:W-:Y:S02]  /*1560*/  SHF.R.U32.HI R17, RZ, 0x2, R12 ;  /* 0x00000002ff117819 */ /* 0x001fe4000001160c */
[----:B------:R-:W-:-:S05]  /*1570*/  LOP3.LUT R12, R12, 0x3, RZ, 0xc0, !PT ;  /* 0x000000030c0c7812 */ /* 0x000fca00078ec0ff */
[----:B------:R-:W-:-:S04]  /*1580*/  IMAD.WIDE.U32 R14, R17, R15, R12 ;  /* 0x0000000f110e7225 */ /* 0x000fc800078e000c */
[----:B------:R-:W-:Y:S01]  /*1590*/  IMAD.WIDE.U32 R12, R17, 0x8, R12 ;  /* 0x00000008110c7825 */ /* 0x000fe200078e000c */
[C---:B------:R-:W-:Y:S01]  /*15a0*/  LEA R20, P1, R14.reuse, UR5, 0x2 ;  /* 0x000000050e147c11 */ /* 0x040fe2000f8210ff */
[----:B------:R-:W0:Y:S03]  /*15b0*/  LDCU UR5, c[0x0][0x388] ;  /* 0x00007100ff0577ac */ /* 0x000e260008000800 */
[----:B------:R-:W-:Y:S02]  /*15c0*/  LEA.HI.X R21, R14, UR8, R15, 0x2, P1 ;  /* 0x000000080e157c11 */ /* 0x000fe400088f140f */
[----:B------:R-:W-:Y:S01]  /*15d0*/  LEA R18, P0, R12, UR9, 0x2 ;  /* 0x000000090c127c11 */ /* 0x000fe2000f8010ff */
[----:B------:R-:W-:-:S03]  /*15e0*/  IMAD.WIDE.U32 R22, R23, 0x10, R20 ;  /* 0x0000001017167825 */ /* 0x000fc600078e0014 */
[----:B------:R-:W-:Y:S01]  /*15f0*/  LEA.HI.X R19, R12, UR10, R13, 0x2, P0 ;  /* 0x0000000a0c137c11 */ /* 0x000fe200080f140d */
[----:B------:R-:W2:Y:S04]  /*1600*/  LD.E R24, desc[UR18][R20.64] ;  /* 0x0000001214187980 */ /* 0x000ea8000c101900 */
[----:B------:R-:W2:Y:S04]  /*1610*/  LD.E R25, desc[UR18][R20.64+0x10] ;  /* 0x0000101214197980 */ /* 0x000ea8000c101900 */
[----:B------:R-:W2:Y:S04]  /*1620*/  LD.E R12, desc[UR18][R18.64] ;  /* 0x00000012120c7980 */ /* 0x000ea8000c101900 */
[----:B------:R-:W2:Y:S04]  /*1630*/  LD.E R13, desc[UR18][R18.64+0x100] ;  /* 0x00010012120d7980 */ /* 0x000ea8000c101900 */
[----:B------:R-:W2:Y:S04]  /*1640*/  LD.E R14, desc[UR18][R18.64+0x10] ;  /* 0x00001012120e7980 */ /* 0x000ea8000c101900 */
[----:B------:R-:W2:Y:S04]  /*1650*/  LD.E R15, desc[UR18][R18.64+0x110] ;  /* 0x00011012120f7980 */ /* 0x000ea8000c101900 */
[----:B------:R-:W3:Y:S04]  /*1660*/  LD.E R26, desc[UR18][R22.64] ;  /* 0x00000012161a7980 */ /* 0x000ee8000c101900 */
[----:B------:R-:W3:Y:S01]  /*1670*/  LD.E R27, desc[UR18][R22.64+0x10] ;  /* 0x00001012161b7980 */ /* 0x000ee2000c101900 */
[----:B------:R-:W-:-:S04]  /*1680*/  UIADD3 UR4, UPT, UPT, UR4, 0x10, URZ ;  /* 0x0000001004047890 */ /* 0x000fc8000fffe0ff */
[----:B0-----:R-:W-:Y:S01]  /*1690*/  UISETP.GE.AND UP0, UPT, UR4, UR5, UPT ;  /* 0x000000050400728c */ /* 0x001fe2000bf06270 */
[C---:B--2---:R-:W-:Y:S08]  /*16a0*/  HMMA.16816.F32.BF16 R4, R12.reuse, R24, R4 ;  /* 0x000000180c04723c */ /* 0x044ff00000041804 */
[----:B---3--:R-:W-:Y:S01]  /*16b0*/  HMMA.16816.F32.BF16 R8, R12, R26, R8 ;  /* 0x0000001a0c08723c */ /* 0x008fe20000041808 */
[----:B------:R-:W-:-:S04]  /*16c0*/  NOP ;  /* 0x0000000000007918 */ /* 0x000fc80000000000 */
[----:B------:R-:W-:-:S15]  /*16d0*/  BRA.U !UP0, `(.L_x_13) ;  /* 0xfffffffd08247547 */ /* 0x000fde000b83ffff */
.L_x_10:
[----:B------:R-:W0:Y:S01]  /*16e0*/  S2R R12, SR_LANEID ;  /* 0x00000000000c7919 */ /* 0x000e220000000000 */
[----:B------:R-:W2:Y:S01]  /*16f0*/  LDC R17, c[0x0][0x3d8] ;  /* 0x0000f600ff117b82 */ /* 0x000ea20000000800 */
[----:B------:R-:W3:Y:S01]  /*1700*/  LDCU.64 UR12, c[0x0][0x3d0] ;  /* 0x00007a00ff0c77ac */ /* 0x000ee20008000a00 */
[----:B------:R-:W-:Y:S01]  /*1710*/  IMAD.MOV.U32 R13, RZ, RZ, RZ ;  /* 0x000000ffff0d7224 */ /* 0x000fe200078e00ff */
[----:B------:R-:W-:Y:S02]  /*1720*/  UIADD3 UR5, UP0, UPT, UR7, UR6, URZ ;  /* 0x0000000607057290 */ /* 0x000fe4000ff1e0ff */
[----:B------:R-:W-:Y:S02]  /*1730*/  UIADD3 UR6, UPT, UPT, UR6, 0x10, URZ ;  /* 0x0000001006067890 */ /* 0x000fe4000fffe0ff */
[----:B------:R-:W-:Y:S02]  /*1740*/  ULEA.HI.X.SX32 UR8, UR7, URZ, 0x1, UP0 ;  /* 0x000000ff07087291 */ /* 0x000fe400080f0eff */
[----:B---3--:R-:W-:-:S04]  /*1750*/  ULEA UR4, UP0, UR5, UR12, 0x2 ;  /* 0x0000000c05047291 */ /* 0x008fc8000f8010ff */
[----:B------:R-:W-:Y:S01]  /*1760*/  ULEA.HI.X UR5, UR5, UR13, UR8, 0x2, UP0 ;  /* 0x0000000d05057291 */ /* 0x000fe200080f1408 */
[----:B--2---:R-:W-:Y:S02]  /*1770*/  SHF.R.U32.HI R17, RZ, 0x1, R17 ;  /* 0x00000001ff117819 */ /* 0x004fe40000011611 */
[----:B0-----:R-:W-:Y:S02]  /*1780*/  SHF.R.U32.HI R14, RZ, 0x2, R12 ;  /* 0x00000002ff0e7819 */ /* 0x001fe4000001160c */
[----:B------:R-:W-:-:S05]  /*1790*/  LOP3.LUT R12, R12, 0x3, RZ, 0xc0, !PT ;  /* 0x000000030c0c7812 */ /* 0x000fca00078ec0ff */
[----:B------:R-:W-:-:S03]  /*17a0*/  IMAD.WIDE.U32 R12, R14, R17, R12 ;  /* 0x000000110e0c7225 */ /* 0x000fc600078e000c */
[C---:B------:R-:W-:Y:S01]  /*17b0*/  LEA R14, P0, R12.reuse, UR4, 0x3 ;  /* 0x000000040c0e7c11 */ /* 0x040fe2000f8018ff */
[----:B------:R-:W0:Y:S03]  /*17c0*/  LDCU UR4, c[0x0][0x38c] ;  /* 0x00007180ff0477ac */ /* 0x000e260008000800 */
[----:B------:R-:W-:-:S03]  /*17d0*/  LEA.HI.X R15, R12, UR5, R13, 0x3, P0 ;  /* 0x000000050c0f7c11 */ /* 0x000fc600080f1c0d */
[----:B------:R-:W-:Y:S02]  /*17e0*/  IMAD.WIDE.U32 R12, R17, 0x40, R14 ;  /* 0x00000040110c7825 */ /* 0x000fe400078e000e */
[----:B------:R2:W-:Y:S04]  /*17f0*/  STG.E.64 desc[UR18][R14.64], R4 ;  /* 0x000000040e007986 */ /* 0x0005e8000c101b12 */
[----:B------:R2:W-:Y:S04]  /*1800*/  STG.E.64 desc[UR18][R12.64], R6 ;  /* 0x000000060c007986 */ /* 0x0005e8000c101b12 */
[----:B------:R2:W-:Y:S01]  /*1810*/  STG.E.64 desc[UR18][R14.64+0x20], R8 ;  /* 0x000020080e007986 */ /* 0x0005e2000c101b12 */
[----:B0-----:R-:W-:-:S03]  /*1820*/  UISETP.GE.AND UP0, UPT, UR6, UR4, UPT ;  /* 0x000000040600728c */ /* 0x001fc6000bf06270 */
[----:B------:R2:W-:Y:S06]  /*1830*/  STG.E.64 desc[UR18][R12.64+0x20], R10 ;  /* 0x0000200a0c007986 */ /* 0x0005ec000c101b12 */
[----:B------:R-:W-:Y:S05]  /*1840*/  BRA.U !UP0, `(.L_x_14) ;  /* 0xfffffff908987547 */ /* 0x000fea000b83ffff */
[----:B------:R-:W-:Y:S05]  /*1850*/  EXIT ;  /* 0x000000000000794d */ /* 0x000fea0003800000 */
.L_x_15:
[----:B------:R-:W-:-:S00]  /*1860*/  BRA `(.L_x_15) ;  /* 0xfffffffc00fc7947 */ /* 0x000fc0000383ffff */
[----:B------:R-:W-:-:S00]  /*1870*/  NOP ;  /* 0x0000000000007918 */ /* 0x000fc00000000000 */
        /* <DEDUP_REMOVED lines=8> */
.L_x_16:


//--------------------- .nv.shared._Z10mlp_kernelILi16ELi16ELi16EEviiiiP13__nv_bfloat16iS1_iS1_iS1_iPfi --------------------------
	.section	.nv.shared._Z10mlp_kernelILi16ELi16ELi16EEviiiiP13__nv_bfloat16iS1_iS1_iS1_iPfi,"aw",@nobits
	.sectionflags	@""
	.align	4
.nv.shared._Z10mlp_kernelILi16ELi16ELi16EEviiiiP13__nv_bfloat16iS1_iS1_iS1_iPfi:
	.zero		9216


//--------------------- .nv.shared.reserved.0     --------------------------
	.section	.nv.shared.reserved.0,"aw",@nobits
	.weak		__nv_reservedSMEM_offset_0_alias
	.size		__nv_reservedSMEM_offset_0_alias, 0, 64
	.other		__nv_reservedSMEM_offset_0_alias,@"STO_CUDA_RESERVED_SHARED STV_DEFAULT"
__nv_reservedSMEM_offset_0_alias:
	.zero		0
	.zero		64


//--------------------- .nv.constant0._Z10mlp_kernelILi16ELi16ELi16EEviiiiP13__nv_bfloat16iS1_iS1_iS1_iPfi --------------------------
	.section	.nv.constant0._Z10mlp_kernelILi16ELi16ELi16EEviiiiP13__nv_bfloat16iS1_iS1_iS1_iPfi,"a",@progbits
	.sectionflags	@""
	.align	4
.nv.constant0._Z10mlp_kernelILi16ELi16ELi16EEviiiiP13__nv_bfloat16iS1_iS1_iS1_iPfi:
	.zero		988


//--------------------- SYMBOLS --------------------------

	.type		.nv.reservedSmem.offset0,@object
	.size		.nv.reservedSmem.offset0,0x4
	.type		.nv.reservedSmem.cap,@object
	.size		.nv.reservedSmem.cap,0x4
